//
// Generated by NVIDIA NVVM Compiler
//
// Compiler Build ID: CL-36424714
// Cuda compilation tools, release 13.0, V13.0.88
// Based on NVVM 20.0.0
//

.version 9.0
.target sm_100
.address_size 64

	// .globl	_Z9PiCalcGPUPfP17curandStateXORWOW
.global .align 4 .b8 precalc_xorwow_matrix[102400];
.global .align 4 .b8 precalc_xorwow_offset_matrix[102400];
.global .align 4 .b8 mrg32k3aM1[2304];
.global .align 4 .b8 mrg32k3aM2[2304];
.global .align 4 .b8 mrg32k3aM1SubSeq[2016];
.global .align 4 .b8 mrg32k3aM2SubSeq[2016];
.global .align 4 .b8 mrg32k3aM1Seq[2304];
.global .align 4 .b8 mrg32k3aM2Seq[2304];
.const .align 8 .b8 __cr_lgamma_table[72];

.visible .entry _Z9PiCalcGPUPfP17curandStateXORWOW(
	.param .u64 .ptr .align 1 _Z9PiCalcGPUPfP17curandStateXORWOW_param_0,
	.param .u64 .ptr .align 1 _Z9PiCalcGPUPfP17curandStateXORWOW_param_1
)
{
	.reg .pred 	%p<29>;
	.reg .b32 	%r<540>;
	.reg .b32 	%f<28>;
	.reg .b64 	%rd<22>;

	ld.param.u64 	%rd8, [_Z9PiCalcGPUPfP17curandStateXORWOW_param_0];
	ld.param.u64 	%rd9, [_Z9PiCalcGPUPfP17curandStateXORWOW_param_1];
	cvta.to.global.u64 	%rd10, %rd9;
	mov.u32 	%r220, %tid.x;
	mov.u32 	%r221, %ntid.x;
	mov.u32 	%r222, %ctaid.x;
	mad.lo.s32 	%r223, %r221, %r222, %r220;
	cvt.u64.u32 	%rd1, %r223;
	mul.wide.u32 	%rd11, %r223, 48;
	add.s64 	%rd2, %rd10, %rd11;
	xor.b32  	%r224, %r223, -1429050551;
	mul.lo.s32 	%r1, %r224, 1099087573;
	add.s32 	%r225, %r1, -638133224;
	add.s32 	%r446, %r1, 123456789;
	st.global.v2.u32 	[%rd2], {%r225, %r446};
	xor.b32  	%r445, %r1, 362436069;
	mov.b32 	%r444, -123459836;
	st.global.v2.u32 	[%rd2+8], {%r445, %r444};
	add.s32 	%r442, %r1, 5783321;
	mov.b32 	%r443, -589760388;
	st.global.v2.u32 	[%rd2+16], {%r443, %r442};
	setp.eq.s32 	%p1, %r223, 0;
	@%p1 bra 	$L__BB0_42;
	mov.b32 	%r428, 0;
	mov.b32 	%r444, -123459836;
	mov.b32 	%r443, -589760388;
	mov.u64 	%rd21, %rd1;
$L__BB0_2:
	and.b64  	%rd4, %rd21, 3;
	setp.eq.s64 	%p2, %rd4, 0;
	@%p2 bra 	$L__BB0_41;
	mul.wide.u32 	%rd12, %r428, 3200;
	mov.u64 	%rd13, precalc_xorwow_matrix;
	add.s64 	%rd5, %rd13, %rd12;
	cvt.u32.u64 	%r11, %rd4;
	mov.b32 	%r429, 0;
$L__BB0_4:
	mov.b32 	%r442, 0;
	mov.u32 	%r443, %r442;
	mov.u32 	%r444, %r442;
	mov.u32 	%r445, %r442;
	mov.u32 	%r446, %r442;
	mov.u32 	%r435, %r442;
$L__BB0_5:
	mul.wide.u32 	%rd14, %r435, 4;
	add.s64 	%rd15, %rd2, %rd14;
	ld.global.u32 	%r19, [%rd15+4];
	shl.b32 	%r20, %r435, 5;
	mov.b32 	%r441, 0;
$L__BB0_6:
	.pragma "nounroll";
	shr.u32 	%r232, %r19, %r441;
	and.b32  	%r233, %r232, 1;
	setp.eq.b32 	%p3, %r233, 1;
	not.pred 	%p4, %p3;
	add.s32 	%r234, %r20, %r441;
	mul.lo.s32 	%r235, %r234, 5;
	mul.wide.u32 	%rd16, %r235, 4;
	add.s64 	%rd6, %rd5, %rd16;
	@%p4 bra 	$L__BB0_8;
	ld.global.u32 	%r236, [%rd6];
	xor.b32  	%r446, %r446, %r236;
	ld.global.u32 	%r237, [%rd6+4];
	xor.b32  	%r445, %r445, %r237;
	ld.global.u32 	%r238, [%rd6+8];
	xor.b32  	%r444, %r444, %r238;
	ld.global.u32 	%r239, [%rd6+12];
	xor.b32  	%r443, %r443, %r239;
	ld.global.u32 	%r240, [%rd6+16];
	xor.b32  	%r442, %r442, %r240;
$L__BB0_8:
	and.b32  	%r242, %r232, 2;
	setp.eq.s32 	%p5, %r242, 0;
	@%p5 bra 	$L__BB0_10;
	ld.global.u32 	%r243, [%rd6+20];
	xor.b32  	%r446, %r446, %r243;
	ld.global.u32 	%r244, [%rd6+24];
	xor.b32  	%r445, %r445, %r244;
	ld.global.u32 	%r245, [%rd6+28];
	xor.b32  	%r444, %r444, %r245;
	ld.global.u32 	%r246, [%rd6+32];
	xor.b32  	%r443, %r443, %r246;
	ld.global.u32 	%r247, [%rd6+36];
	xor.b32  	%r442, %r442, %r247;
$L__BB0_10:
	and.b32  	%r249, %r232, 4;
	setp.eq.s32 	%p6, %r249, 0;
	@%p6 bra 	$L__BB0_12;
	ld.global.u32 	%r250, [%rd6+40];
	xor.b32  	%r446, %r446, %r250;
	ld.global.u32 	%r251, [%rd6+44];
	xor.b32  	%r445, %r445, %r251;
	ld.global.u32 	%r252, [%rd6+48];
	xor.b32  	%r444, %r444, %r252;
	ld.global.u32 	%r253, [%rd6+52];
	xor.b32  	%r443, %r443, %r253;
	ld.global.u32 	%r254, [%rd6+56];
	xor.b32  	%r442, %r442, %r254;
$L__BB0_12:
	and.b32  	%r256, %r232, 8;
	setp.eq.s32 	%p7, %r256, 0;
	@%p7 bra 	$L__BB0_14;
	ld.global.u32 	%r257, [%rd6+60];
	xor.b32  	%r446, %r446, %r257;
	ld.global.u32 	%r258, [%rd6+64];
	xor.b32  	%r445, %r445, %r258;
	ld.global.u32 	%r259, [%rd6+68];
	xor.b32  	%r444, %r444, %r259;
	ld.global.u32 	%r260, [%rd6+72];
	xor.b32  	%r443, %r443, %r260;
	ld.global.u32 	%r261, [%rd6+76];
	xor.b32  	%r442, %r442, %r261;
$L__BB0_14:
	and.b32  	%r263, %r232, 16;
	setp.eq.s32 	%p8, %r263, 0;
	@%p8 bra 	$L__BB0_16;
	ld.global.u32 	%r264, [%rd6+80];
	xor.b32  	%r446, %r446, %r264;
	ld.global.u32 	%r265, [%rd6+84];
	xor.b32  	%r445, %r445, %r265;
	ld.global.u32 	%r266, [%rd6+88];
	xor.b32  	%r444, %r444, %r266;
	ld.global.u32 	%r267, [%rd6+92];
	xor.b32  	%r443, %r443, %r267;
	ld.global.u32 	%r268, [%rd6+96];
	xor.b32  	%r442, %r442, %r268;
$L__BB0_16:
	and.b32  	%r270, %r232, 32;
	setp.eq.s32 	%p9, %r270, 0;
	@%p9 bra 	$L__BB0_18;
	ld.global.u32 	%r271, [%rd6+100];
	xor.b32  	%r446, %r446, %r271;
	ld.global.u32 	%r272, [%rd6+104];
	xor.b32  	%r445, %r445, %r272;
	ld.global.u32 	%r273, [%rd6+108];
	xor.b32  	%r444, %r444, %r273;
	ld.global.u32 	%r274, [%rd6+112];
	xor.b32  	%r443, %r443, %r274;
	ld.global.u32 	%r275, [%rd6+116];
	xor.b32  	%r442, %r442, %r275;
$L__BB0_18:
	and.b32  	%r277, %r232, 64;
	setp.eq.s32 	%p10, %r277, 0;
	@%p10 bra 	$L__BB0_20;
	ld.global.u32 	%r278, [%rd6+120];
	xor.b32  	%r446, %r446, %r278;
	ld.global.u32 	%r279, [%rd6+124];
	xor.b32  	%r445, %r445, %r279;
	ld.global.u32 	%r280, [%rd6+128];
	xor.b32  	%r444, %r444, %r280;
	ld.global.u32 	%r281, [%rd6+132];
	xor.b32  	%r443, %r443, %r281;
	ld.global.u32 	%r282, [%rd6+136];
	xor.b32  	%r442, %r442, %r282;
$L__BB0_20:
	and.b32  	%r284, %r232, 128;
	setp.eq.s32 	%p11, %r284, 0;
	@%p11 bra 	$L__BB0_22;
	ld.global.u32 	%r285, [%rd6+140];
	xor.b32  	%r446, %r446, %r285;
	ld.global.u32 	%r286, [%rd6+144];
	xor.b32  	%r445, %r445, %r286;
	ld.global.u32 	%r287, [%rd6+148];
	xor.b32  	%r444, %r444, %r287;
	ld.global.u32 	%r288, [%rd6+152];
	xor.b32  	%r443, %r443, %r288;
	ld.global.u32 	%r289, [%rd6+156];
	xor.b32  	%r442, %r442, %r289;
$L__BB0_22:
	and.b32  	%r291, %r232, 256;
	setp.eq.s32 	%p12, %r291, 0;
	@%p12 bra 	$L__BB0_24;
	ld.global.u32 	%r292, [%rd6+160];
	xor.b32  	%r446, %r446, %r292;
	ld.global.u32 	%r293, [%rd6+164];
	xor.b32  	%r445, %r445, %r293;
	ld.global.u32 	%r294, [%rd6+168];
	xor.b32  	%r444, %r444, %r294;
	ld.global.u32 	%r295, [%rd6+172];
	xor.b32  	%r443, %r443, %r295;
	ld.global.u32 	%r296, [%rd6+176];
	xor.b32  	%r442, %r442, %r296;
$L__BB0_24:
	and.b32  	%r298, %r232, 512;
	setp.eq.s32 	%p13, %r298, 0;
	@%p13 bra 	$L__BB0_26;
	ld.global.u32 	%r299, [%rd6+180];
	xor.b32  	%r446, %r446, %r299;
	ld.global.u32 	%r300, [%rd6+184];
	xor.b32  	%r445, %r445, %r300;
	ld.global.u32 	%r301, [%rd6+188];
	xor.b32  	%r444, %r444, %r301;
	ld.global.u32 	%r302, [%rd6+192];
	xor.b32  	%r443, %r443, %r302;
	ld.global.u32 	%r303, [%rd6+196];
	xor.b32  	%r442, %r442, %r303;
$L__BB0_26:
	and.b32  	%r305, %r232, 1024;
	setp.eq.s32 	%p14, %r305, 0;
	@%p14 bra 	$L__BB0_28;
	ld.global.u32 	%r306, [%rd6+200];
	xor.b32  	%r446, %r446, %r306;
	ld.global.u32 	%r307, [%rd6+204];
	xor.b32  	%r445, %r445, %r307;
	ld.global.u32 	%r308, [%rd6+208];
	xor.b32  	%r444, %r444, %r308;
	ld.global.u32 	%r309, [%rd6+212];
	xor.b32  	%r443, %r443, %r309;
	ld.global.u32 	%r310, [%rd6+216];
	xor.b32  	%r442, %r442, %r310;
$L__BB0_28:
	and.b32  	%r312, %r232, 2048;
	setp.eq.s32 	%p15, %r312, 0;
	@%p15 bra 	$L__BB0_30;
	ld.global.u32 	%r313, [%rd6+220];
	xor.b32  	%r446, %r446, %r313;
	ld.global.u32 	%r314, [%rd6+224];
	xor.b32  	%r445, %r445, %r314;
	ld.global.u32 	%r315, [%rd6+228];
	xor.b32  	%r444, %r444, %r315;
	ld.global.u32 	%r316, [%rd6+232];
	xor.b32  	%r443, %r443, %r316;
	ld.global.u32 	%r317, [%rd6+236];
	xor.b32  	%r442, %r442, %r317;
$L__BB0_30:
	and.b32  	%r319, %r232, 4096;
	setp.eq.s32 	%p16, %r319, 0;
	@%p16 bra 	$L__BB0_32;
	ld.global.u32 	%r320, [%rd6+240];
	xor.b32  	%r446, %r446, %r320;
	ld.global.u32 	%r321, [%rd6+244];
	xor.b32  	%r445, %r445, %r321;
	ld.global.u32 	%r322, [%rd6+248];
	xor.b32  	%r444, %r444, %r322;
	ld.global.u32 	%r323, [%rd6+252];
	xor.b32  	%r443, %r443, %r323;
	ld.global.u32 	%r324, [%rd6+256];
	xor.b32  	%r442, %r442, %r324;
$L__BB0_32:
	and.b32  	%r326, %r232, 8192;
	setp.eq.s32 	%p17, %r326, 0;
	@%p17 bra 	$L__BB0_34;
	ld.global.u32 	%r327, [%rd6+260];
	xor.b32  	%r446, %r446, %r327;
	ld.global.u32 	%r328, [%rd6+264];
	xor.b32  	%r445, %r445, %r328;
	ld.global.u32 	%r329, [%rd6+268];
	xor.b32  	%r444, %r444, %r329;
	ld.global.u32 	%r330, [%rd6+272];
	xor.b32  	%r443, %r443, %r330;
	ld.global.u32 	%r331, [%rd6+276];
	xor.b32  	%r442, %r442, %r331;
$L__BB0_34:
	and.b32  	%r333, %r232, 16384;
	setp.eq.s32 	%p18, %r333, 0;
	@%p18 bra 	$L__BB0_36;
	ld.global.u32 	%r334, [%rd6+280];
	xor.b32  	%r446, %r446, %r334;
	ld.global.u32 	%r335, [%rd6+284];
	xor.b32  	%r445, %r445, %r335;
	ld.global.u32 	%r336, [%rd6+288];
	xor.b32  	%r444, %r444, %r336;
	ld.global.u32 	%r337, [%rd6+292];
	xor.b32  	%r443, %r443, %r337;
	ld.global.u32 	%r338, [%rd6+296];
	xor.b32  	%r442, %r442, %r338;
$L__BB0_36:
	and.b32  	%r340, %r232, 32768;
	setp.eq.s32 	%p19, %r340, 0;
	@%p19 bra 	$L__BB0_38;
	ld.global.u32 	%r341, [%rd6+300];
	xor.b32  	%r446, %r446, %r341;
	ld.global.u32 	%r342, [%rd6+304];
	xor.b32  	%r445, %r445, %r342;
	ld.global.u32 	%r343, [%rd6+308];
	xor.b32  	%r444, %r444, %r343;
	ld.global.u32 	%r344, [%rd6+312];
	xor.b32  	%r443, %r443, %r344;
	ld.global.u32 	%r345, [%rd6+316];
	xor.b32  	%r442, %r442, %r345;
$L__BB0_38:
	add.s32 	%r441, %r441, 16;
	setp.ne.s32 	%p20, %r441, 32;
	@%p20 bra 	$L__BB0_6;
	mad.lo.s32 	%r346, %r435, -31, %r20;
	add.s32 	%r435, %r346, 1;
	setp.ne.s32 	%p21, %r435, 5;
	@%p21 bra 	$L__BB0_5;
	st.global.u32 	[%rd2+4], %r446;
	st.global.u32 	[%rd2+8], %r445;
	st.global.u32 	[%rd2+12], %r444;
	st.global.u32 	[%rd2+16], %r443;
	st.global.u32 	[%rd2+20], %r442;
	add.s32 	%r429, %r429, 1;
	setp.lt.u32 	%p22, %r429, %r11;
	@%p22 bra 	$L__BB0_4;
$L__BB0_41:
	shr.u64 	%rd7, %rd21, 2;
	add.s32 	%r428, %r428, 1;
	setp.gt.u64 	%p23, %rd21, 3;
	mov.u64 	%rd21, %rd7;
	@%p23 bra 	$L__BB0_2;
$L__BB0_42:
	mov.b32 	%r539, 0;
	st.global.v2.u32 	[%rd2+24], {%r539, %r539};
	st.global.u32 	[%rd2+32], %r539;
	mov.b64 	%rd17, 0;
	st.global.u64 	[%rd2+40], %rd17;
	add.s32 	%r533, %r1, -637770787;
	mov.b32 	%r532, -637770787;
$L__BB0_43:
	shr.u32 	%r349, %r446, 2;
	xor.b32  	%r350, %r349, %r446;
	shl.b32 	%r351, %r442, 4;
	shl.b32 	%r352, %r350, 1;
	xor.b32  	%r353, %r352, %r351;
	xor.b32  	%r354, %r353, %r350;
	xor.b32  	%r355, %r354, %r442;
	add.s32 	%r356, %r355, %r533;
	cvt.rn.f32.u32 	%f1, %r356;
	fma.rn.f32 	%f2, %f1, 0f2F800000, 0f2F000000;
	shr.u32 	%r357, %r445, 2;
	xor.b32  	%r358, %r357, %r445;
	shl.b32 	%r359, %r355, 4;
	shl.b32 	%r360, %r358, 1;
	xor.b32  	%r361, %r360, %r359;
	xor.b32  	%r362, %r361, %r358;
	xor.b32  	%r363, %r362, %r355;
	add.s32 	%r364, %r533, %r363;
	add.s32 	%r365, %r364, 362437;
	cvt.rn.f32.u32 	%f3, %r365;
	fma.rn.f32 	%f4, %f3, 0f2F800000, 0f2F000000;
	mul.f32 	%f5, %f4, %f4;
	fma.rn.f32 	%f6, %f2, %f2, %f5;
	setp.le.f32 	%p24, %f6, 0f3F800000;
	selp.u32 	%r366, 1, 0, %p24;
	add.s32 	%r367, %r539, %r366;
	shr.u32 	%r368, %r444, 2;
	xor.b32  	%r369, %r368, %r444;
	shl.b32 	%r370, %r363, 4;
	shl.b32 	%r371, %r369, 1;
	xor.b32  	%r372, %r371, %r370;
	xor.b32  	%r373, %r372, %r369;
	xor.b32  	%r374, %r373, %r363;
	add.s32 	%r375, %r533, %r374;
	add.s32 	%r376, %r375, 724874;
	cvt.rn.f32.u32 	%f7, %r376;
	fma.rn.f32 	%f8, %f7, 0f2F800000, 0f2F000000;
	shr.u32 	%r377, %r443, 2;
	xor.b32  	%r378, %r377, %r443;
	shl.b32 	%r379, %r374, 4;
	shl.b32 	%r380, %r378, 1;
	xor.b32  	%r381, %r380, %r379;
	xor.b32  	%r382, %r381, %r378;
	xor.b32  	%r446, %r382, %r374;
	add.s32 	%r383, %r533, %r446;
	add.s32 	%r384, %r383, 1087311;
	cvt.rn.f32.u32 	%f9, %r384;
	fma.rn.f32 	%f10, %f9, 0f2F800000, 0f2F000000;
	mul.f32 	%f11, %f10, %f10;
	fma.rn.f32 	%f12, %f8, %f8, %f11;
	setp.le.f32 	%p25, %f12, 0f3F800000;
	selp.u32 	%r385, 1, 0, %p25;
	add.s32 	%r386, %r367, %r385;
	shr.u32 	%r387, %r442, 2;
	xor.b32  	%r388, %r387, %r442;
	shl.b32 	%r389, %r446, 4;
	shl.b32 	%r390, %r388, 1;
	xor.b32  	%r391, %r390, %r389;
	xor.b32  	%r392, %r391, %r388;
	xor.b32  	%r445, %r392, %r446;
	add.s32 	%r393, %r533, %r445;
	add.s32 	%r394, %r393, 1449748;
	cvt.rn.f32.u32 	%f13, %r394;
	fma.rn.f32 	%f14, %f13, 0f2F800000, 0f2F000000;
	shr.u32 	%r395, %r355, 2;
	xor.b32  	%r396, %r395, %r355;
	shl.b32 	%r397, %r445, 4;
	shl.b32 	%r398, %r396, 1;
	xor.b32  	%r399, %r398, %r397;
	xor.b32  	%r400, %r399, %r396;
	xor.b32  	%r444, %r400, %r445;
	add.s32 	%r401, %r533, %r444;
	add.s32 	%r402, %r401, 1812185;
	cvt.rn.f32.u32 	%f15, %r402;
	fma.rn.f32 	%f16, %f15, 0f2F800000, 0f2F000000;
	mul.f32 	%f17, %f16, %f16;
	fma.rn.f32 	%f18, %f14, %f14, %f17;
	setp.le.f32 	%p26, %f18, 0f3F800000;
	selp.u32 	%r403, 1, 0, %p26;
	add.s32 	%r404, %r386, %r403;
	shr.u32 	%r405, %r363, 2;
	xor.b32  	%r406, %r405, %r363;
	shl.b32 	%r407, %r444, 4;
	shl.b32 	%r408, %r406, 1;
	xor.b32  	%r409, %r408, %r407;
	xor.b32  	%r410, %r409, %r406;
	xor.b32  	%r443, %r410, %r444;
	add.s32 	%r411, %r533, %r443;
	add.s32 	%r412, %r411, 2174622;
	cvt.rn.f32.u32 	%f19, %r412;
	fma.rn.f32 	%f20, %f19, 0f2F800000, 0f2F000000;
	shr.u32 	%r413, %r374, 2;
	xor.b32  	%r414, %r413, %r374;
	shl.b32 	%r415, %r443, 4;
	shl.b32 	%r416, %r414, 1;
	xor.b32  	%r417, %r416, %r415;
	xor.b32  	%r418, %r417, %r414;
	xor.b32  	%r442, %r418, %r443;
	add.s32 	%r419, %r533, %r442;
	add.s32 	%r420, %r419, 2537059;
	cvt.rn.f32.u32 	%f21, %r420;
	fma.rn.f32 	%f22, %f21, 0f2F800000, 0f2F000000;
	mul.f32 	%f23, %f22, %f22;
	fma.rn.f32 	%f24, %f20, %f20, %f23;
	setp.le.f32 	%p27, %f24, 0f3F800000;
	selp.u32 	%r421, 1, 0, %p27;
	add.s32 	%r539, %r404, %r421;
	add.s32 	%r533, %r533, 2899496;
	add.s32 	%r532, %r532, 2899496;
	setp.ne.s32 	%p28, %r532, 104500189;
	@%p28 bra 	$L__BB0_43;
	add.s32 	%r422, %r1, 104137752;
	st.global.v2.u32 	[%rd2+8], {%r445, %r444};
	st.global.v2.u32 	[%rd2+16], {%r443, %r442};
	st.global.v2.u32 	[%rd2], {%r422, %r446};
	cvta.to.global.u64 	%rd18, %rd8;
	cvt.rn.f32.u32 	%f25, %r539;
	mul.f32 	%f26, %f25, 0f40800000;
	mul.f32 	%f27, %f26, 0f3A800000;
	shl.b64 	%rd19, %rd1, 2;
	add.s64 	%rd20, %rd18, %rd19;
	st.global.f32 	[%rd20], %f27;
	ret;

}


// ===== COMPILED SASS (sm_100) =====

	.target	sm_100

	.elftype	@"ET_EXEC"


//--------------------- .note.nv.tkinfo           --------------------------
	.section	.note.nv.tkinfo,"",@"SHT_NOTE"
	.sectionflags	@"SHF_NOTE_NV_TKINFO"
	.tkinfo
        /*0018*/ 	.word	0x00000002
        /*0030*/ 	.string	""
        /*0030*/ 	.string	"ptxas"
        /*0030*/ 	.string	"Cuda compilation tools, release 13.0, V13.0.88"
        /*0030*/ 	.string	"Build cuda_13.0.r13.0/compiler.36424714_0"
        /*0030*/ 	.string	"-arch sm_100 -m 64 "



//--------------------- .note.nv.cuinfo           --------------------------
	.section	.note.nv.cuinfo,"",@"SHT_NOTE"
	.sectionflags	@"SHF_NOTE_NV_CUINFO"
        /*0018*/ 	.short	0x0002
        /*001a*/ 	.short	0x0064
        /*001c*/ 	.short	0x0082
	.zero		2


//--------------------- .nv.info                  --------------------------
	.section	.nv.info,"",@"SHT_CUDA_INFO"
	.align	4


	//----- nvinfo : EIATTR_REGCOUNT
	.align		4
        /*0000*/ 	.byte	0x04, 0x2f
        /*0002*/ 	.short	(.L_10 - .L_9)
	.align		4
.L_9:
        /*0004*/ 	.word	index@(_Z9PiCalcGPUPfP17curandStateXORWOW)
        /*0008*/ 	.word	0x0000001f


	//----- nvinfo : EIATTR_FRAME_SIZE
	.align		4
.L_10:
        /*000c*/ 	.byte	0x04, 0x11
        /*000e*/ 	.short	(.L_12 - .L_11)
	.align		4
.L_11:
        /*0010*/ 	.word	index@(_Z9PiCalcGPUPfP17curandStateXORWOW)
        /*0014*/ 	.word	0x00000000


	//----- nvinfo : EIATTR_MIN_STACK_SIZE
	.align		4
.L_12:
        /*0018*/ 	.byte	0x04, 0x12
        /*001a*/ 	.short	(.L_14 - .L_13)
	.align		4
.L_13:
        /*001c*/ 	.word	index@(_Z9PiCalcGPUPfP17curandStateXORWOW)
        /*0020*/ 	.word	0x00000000
.L_14:


//--------------------- .nv.compat                --------------------------
	.section	.nv.compat,"",@"SHT_CUDA_COMPAT_INFO"
	.align	4
        /*0000*/ 	.byte	0x02, 0x09, 0x00, 0x00, 0x02, 0x02, 0x01, 0x00, 0x02, 0x05, 0x05, 0x00, 0x03, 0x07, 0x01, 0x01
        /*0010*/ 	.byte	0x02, 0x03, 0x00, 0x00, 0x02, 0x06, 0x01, 0x00, 0x04, 0x0b, 0x08, 0x00, 0x01, 0x00, 0x00, 0x00
        /*0020*/ 	.byte	0x00, 0x00, 0x00, 0x00


//--------------------- .nv.info._Z9PiCalcGPUPfP17curandStateXORWOW --------------------------
	.section	.nv.info._Z9PiCalcGPUPfP17curandStateXORWOW,"",@"SHT_CUDA_INFO"
	.sectionflags	@""
	.align	4


	//----- nvinfo : EIATTR_CUDA_API_VERSION
	.align		4
        /*0000*/ 	.byte	0x04, 0x37
        /*0002*/ 	.short	(.L_16 - .L_15)
.L_15:
        /*0004*/ 	.word	0x00000082


	//----- nvinfo : EIATTR_KPARAM_INFO
	.align		4
.L_16:
        /*0008*/ 	.byte	0x04, 0x17
        /*000a*/ 	.short	(.L_18 - .L_17)
.L_17:
        /*000c*/ 	.word	0x00000000
        /*0010*/ 	.short	0x0001
        /*0012*/ 	.short	0x0008
        /*0014*/ 	.byte	0x00, 0xf5, 0x21, 0x00


	//----- nvinfo : EIATTR_KPARAM_INFO
	.align		4
.L_18:
        /*0018*/ 	.byte	0x04, 0x17
        /*001a*/ 	.short	(.L_20 - .L_19)
.L_19:
        /*001c*/ 	.word	0x00000000
        /*0020*/ 	.short	0x0000
        /*0022*/ 	.short	0x0000
        /*0024*/ 	.byte	0x00, 0xf5, 0x21, 0x00


	//----- nvinfo : EIATTR_SPARSE_MMA_MASK
	.align		4
.L_20:
        /*0028*/ 	.byte	0x03, 0x50
        /*002a*/ 	.short	0x0000


	//----- nvinfo : EIATTR_MAXREG_COUNT
	.align		4
        /*002c*/ 	.byte	0x03, 0x1b
        /*002e*/ 	.short	0x00ff


	//----- nvinfo : EIATTR_MERCURY_ISA_VERSION
	.align		4
        /*0030*/ 	.byte	0x03, 0x5f
        /*0032*/ 	.short	0x0101


	//----- nvinfo : EIATTR_VRC_CTA_INIT_COUNT
	.align		4
        /*0034*/ 	.byte	0x02, 0x4a
	.zero		1
	.zero		1


	//----- nvinfo : EIATTR_EXIT_INSTR_OFFSETS
	.align		4
        /*0038*/ 	.byte	0x04, 0x1c
        /*003a*/ 	.short	(.L_22 - .L_21)


	//   ....[0]....
.L_21:
        /*003c*/ 	.word	0x00001680


	//----- nvinfo : EIATTR_CRS_STACK_SIZE
	.align		4
.L_22:
        /*0040*/ 	.byte	0x04, 0x1e
        /*0042*/ 	.short	(.L_24 - .L_23)
.L_23:
        /*0044*/ 	.word	0x00000000


	//----- nvinfo : EIATTR_CBANK_PARAM_SIZE
	.align		4
.L_24:
        /*0048*/ 	.byte	0x03, 0x19
        /*004a*/ 	.short	0x0010


	//----- nvinfo : EIATTR_PARAM_CBANK
	.align		4
        /*004c*/ 	.byte	0x04, 0x0a
        /*004e*/ 	.short	(.L_26 - .L_25)
	.align		4
.L_25:
        /*0050*/ 	.word	index@(.nv.constant0._Z9PiCalcGPUPfP17curandStateXORWOW)
        /*0054*/ 	.short	0x0380
        /*0056*/ 	.short	0x0010


	//----- nvinfo : EIATTR_SW_WAR
	.align		4
.L_26:
        /*0058*/ 	.byte	0x04, 0x36
        /*005a*/ 	.short	(.L_28 - .L_27)
.L_27:
        /*005c*/ 	.word	0x00000008
.L_28:


//--------------------- .nv.callgraph             --------------------------
	.section	.nv.callgraph,"",@"SHT_CUDA_CALLGRAPH"
	.align	4
	.sectionentsize	8
	.align		4
        /*0000*/ 	.word	0x00000000
	.align		4
        /*0004*/ 	.word	0xffffffff
	.align		4
        /*0008*/ 	.word	0x00000000
	.align		4
        /*000c*/ 	.word	0xfffffffe
	.align		4
        /*0010*/ 	.word	0x00000000
	.align		4
        /*0014*/ 	.word	0xfffffffd
	.align		4
        /*0018*/ 	.word	0x00000000
	.align		4
        /*001c*/ 	.word	0xfffffffc


//--------------------- .nv.constant4             --------------------------
	.section	.nv.constant4,"a",@progbits
	.align	8
	.align		8
.nv.constant4:
        /*0000*/ 	.dword	precalc_xorwow_matrix
	.align		8
        /*0008*/ 	.dword	precalc_xorwow_offset_matrix
	.align		8
        /*0010*/ 	.dword	mrg32k3aM1
	.align		8
        /*0018*/ 	.dword	mrg32k3aM2
	.align		8
        /*0020*/ 	.dword	mrg32k3aM1SubSeq
	.align		8
        /*0028*/ 	.dword	mrg32k3aM2SubSeq
	.align		8
        /*0030*/ 	.dword	mrg32k3aM1Seq
	.align		8
        /*0038*/ 	.dword	mrg32k3aM2Seq


//--------------------- .nv.constant3             --------------------------
	.section	.nv.constant3,"a",@progbits
	.align	8
.nv.constant3:
	.type		__cr_lgamma_table,@object
	.size		__cr_lgamma_table,(.L_8 - __cr_lgamma_table)
__cr_lgamma_table:
        /*0000*/ 	.byte	0x00, 0x00, 0x00, 0x00, 0x00, 0x00, 0x00, 0x00, 0x00, 0x00, 0x00, 0x00, 0x00, 0x00, 0x00, 0x00
        /*0010*/ 	.byte	0xef, 0x39, 0xfa, 0xfe, 0x42, 0x2e, 0xe6, 0x3f, 0x02, 0x20, 0x2a, 0xfa, 0x0b, 0xab, 0xfc, 0x3f
        /*0020*/ 	.byte	0xf9, 0x2c, 0x92, 0x7c, 0xa7, 0x6c, 0x09, 0x40, 0xc9, 0x79, 0x44, 0x3c, 0x64, 0x26, 0x13, 0x40
        /*0030*/ 	.byte	0xca, 0x01, 0xcf, 0x3a, 0x27, 0x51, 0x1a, 0x40, 0x30, 0xcc, 0x2d, 0xf3, 0xe1, 0x0c, 0x21, 0x40
        /*0040*/ 	.byte	0x0d, 0xb7, 0xfc, 0x82, 0x8e, 0x35, 0x25, 0x40
.L_8:


//--------------------- .text._Z9PiCalcGPUPfP17curandStateXORWOW --------------------------
	.section	.text._Z9PiCalcGPUPfP17curandStateXORWOW,"ax",@progbits
	.align	128
        .global         _Z9PiCalcGPUPfP17curandStateXORWOW
        .type           _Z9PiCalcGPUPfP17curandStateXORWOW,@function
        .size           _Z9PiCalcGPUPfP17curandStateXORWOW,(.L_x_10 - _Z9PiCalcGPUPfP17curandStateXORWOW)
        .other          _Z9PiCalcGPUPfP17curandStateXORWOW,@"STO_CUDA_ENTRY STV_DEFAULT"
_Z9PiCalcGPUPfP17curandStateXORWOW:
.text._Z9PiCalcGPUPfP17curandStateXORWOW:
[----:B------:R-:W-:Y:S01]  /*0000*/  LDC R1, c[0x0][0x37c] ;  /* 0x0000df00ff017b82 */ /* 0x000fe20000000800 */
[----:B------:R-:W0:Y:S01]  /*0010*/  S2R R0, SR_TID.X ;  /* 0x0000000000007919 */ /* 0x000e220000002100 */
[----:B------:R-:W0:Y:S06]  /*0020*/  LDCU UR4, c[0x0][0x360] ;  /* 0x00006c00ff0477ac */ /* 0x000e2c0008000800 */
[----:B------:R-:W1:Y:S01]  /*0030*/  LDC.64 R8, c[0x0][0x388] ;  /* 0x0000e200ff087b82 */ /* 0x000e620000000a00 */
[----:B------:R-:W-:Y:S01]  /*0040*/  IMAD.MOV.U32 R13, RZ, RZ, -0x75bd8fc ;  /* 0xf8a42704ff0d7424 */ /* 0x000fe200078e00ff */
[----:B------:R-:W0:Y:S01]  /*0050*/  S2R R3, SR_CTAID.X ;  /* 0x0000000000037919 */ /* 0x000e220000002500 */
[----:B------:R-:W2:Y:S01]  /*0060*/  LDCU.64 UR6, c[0x0][0x358] ;  /* 0x00006b00ff0677ac */ /* 0x000ea20008000a00 */
[----:B------:R-:W-:Y:S01]  /*0070*/  IMAD.MOV.U32 R10, RZ, RZ, -0x23270784 ;  /* 0xdcd8f87cff0a7424 */ /* 0x000fe200078e00ff */
[----:B------:R-:W-:Y:S01]  /*0080*/  BSSY.RECONVERGENT B0, `(.L_x_0) ;  /* 0x00000e9000007945 */ /* 0x000fe20003800200 */
[----:B------:R-:W-:-:S02]  /*0090*/  IMAD.MOV.U32 R5, RZ, RZ, -0x75bd8fc ;  /* 0xf8a42704ff057424 */ /* 0x000fc400078e00ff */
[----:B0-----:R-:W-:-:S04]  /*00a0*/  IMAD R0, R3, UR4, R0 ;  /* 0x0000000403007c24 */ /* 0x001fc8000f8e0200 */
[C---:B-1----:R-:W-:Y:S01]  /*00b0*/  IMAD.WIDE.U32 R8, R0.reuse, 0x30, R8 ;  /* 0x0000003000087825 */ /* 0x042fe200078e0008 */
[C---:B------:R-:W-:Y:S02]  /*00c0*/  LOP3.LUT R2, R0.reuse, 0xaad26b49, RZ, 0x3c, !PT ;  /* 0xaad26b4900027812 */ /* 0x040fe400078e3cff */
[----:B------:R-:W-:-:S03]  /*00d0*/  ISETP.NE.AND P0, PT, R0, RZ, PT ;  /* 0x000000ff0000720c */ /* 0x000fc60003f05270 */
[----:B------:R-:W-:-:S04]  /*00e0*/  IMAD R2, R2, 0x4182bed5, RZ ;  /* 0x4182bed502027824 */ /* 0x000fc800078e02ff */
[C---:B------:R-:W-:Y:S01]  /*00f0*/  VIADD R3, R2.reuse, 0x583f19 ;  /* 0x00583f1902037836 */ /* 0x040fe20000000000 */
[C---:B------:R-:W-:Y:S01]  /*0100*/  LOP3.LUT R4, R2.reuse, 0x159a55e5, RZ, 0x3c, !PT ;  /* 0x159a55e502047812 */ /* 0x040fe200078e3cff */
[C---:B------:R-:W-:Y:S02]  /*0110*/  VIADD R6, R2.reuse, 0xd9f6dc18 ;  /* 0xd9f6dc1802067836 */ /* 0x040fe40000000000 */
[----:B------:R-:W-:Y:S02]  /*0120*/  VIADD R7, R2, 0x75bcd15 ;  /* 0x075bcd1502077836 */ /* 0x000fe40000000000 */
[----:B------:R-:W-:Y:S02]  /*0130*/  IMAD.MOV.U32 R12, RZ, RZ, R4 ;  /* 0x000000ffff0c7224 */ /* 0x000fe400078e0004 */
[----:B------:R-:W-:Y:S01]  /*0140*/  IMAD.MOV.U32 R11, RZ, RZ, R3 ;  /* 0x000000ffff0b7224 */ /* 0x000fe200078e0003 */
[----:B--2---:R0:W-:Y:S01]  /*0150*/  STG.E.64 desc[UR6][R8.64], R6 ;  /* 0x0000000608007986 */ /* 0x0041e2000c101b06 */
[----:B------:R-:W-:-:S03]  /*0160*/  IMAD.MOV.U32 R2, RZ, RZ, -0x23270784 ;  /* 0xdcd8f87cff027424 */ /* 0x000fc600078e00ff */
[----:B------:R0:W-:Y:S04]  /*0170*/  STG.E.64 desc[UR6][R8.64+0x8], R12 ;  /* 0x0000080c08007986 */ /* 0x0001e8000c101b06 */
[----:B------:R0:W-:Y:S01]  /*0180*/  STG.E.64 desc[UR6][R8.64+0x10], R10 ;  /* 0x0000100a08007986 */ /* 0x0001e2000c101b06 */
[----:B------:R-:W-:Y:S05]  /*0190*/  @!P0 BRA `(.L_x_1) ;  /* 0x0000000c005c8947 */ /* 0x000fea0003800000 */
[----:B0-----:R-:W-:Y:S02]  /*01a0*/  IMAD.MOV.U32 R6, RZ, RZ, RZ ;  /* 0x000000ffff067224 */ /* 0x001fe400078e00ff */
[----:B------:R-:W-:Y:S02]  /*01b0*/  IMAD.MOV.U32 R12, RZ, RZ, R0 ;  /* 0x000000ffff0c7224 */ /* 0x000fe400078e0000 */
[----:B------:R-:W-:Y:S02]  /*01c0*/  IMAD.MOV.U32 R13, RZ, RZ, RZ ;  /* 0x000000ffff0d7224 */ /* 0x000fe400078e00ff */
[----:B------:R-:W-:Y:S02]  /*01d0*/  IMAD.MOV.U32 R5, RZ, RZ, -0x75bd8fc ;  /* 0xf8a42704ff057424 */ /* 0x000fe400078e00ff */
[----:B------:R-:W-:-:S07]  /*01e0*/  IMAD.MOV.U32 R2, RZ, RZ, -0x23270784 ;  /* 0xdcd8f87cff027424 */ /* 0x000fce00078e00ff */
.L_x_7:
[----:B------:R-:W-:Y:S01]  /*01f0*/  LOP3.LUT R8, R12, 0x3, RZ, 0xc0, !PT ;  /* 0x000000030c087812 */ /* 0x000fe200078ec0ff */
[----:B------:R-:W-:Y:S03]  /*0200*/  BSSY.RECONVERGENT B1, `(.L_x_2) ;  /* 0x00000ca000017945 */ /* 0x000fe60003800200 */
[----:B------:R-:W-:-:S04]  /*0210*/  ISETP.NE.U32.AND P0, PT, R8, RZ, PT ;  /* 0x000000ff0800720c */ /* 0x000fc80003f05070 */
[----:B------:R-:W-:-:S13]  /*0220*/  ISETP.NE.AND.EX P0, PT, RZ, RZ, PT, P0 ;  /* 0x000000ffff00720c */ /* 0x000fda0003f05300 */
[----:B0-----:R-:W-:Y:S05]  /*0230*/  @!P0 BRA `(.L_x_3) ;  /* 0x0000000c00188947 */ /* 0x001fea0003800000 */
[----:B------:R-:W0:Y:S01]  /*0240*/  LDC.64 R8, c[0x4][RZ] ;  /* 0x01000000ff087b82 */ /* 0x000e220000000a00 */
[----:B------:R-:W-:Y:S02]  /*0250*/  IMAD.MOV.U32 R14, RZ, RZ, RZ ;  /* 0x000000ffff0e7224 */ /* 0x000fe400078e00ff */
[----:B0-----:R-:W-:-:S07]  /*0260*/  IMAD.WIDE.U32 R8, R6, 0xc80, R8 ;  /* 0x00000c8006087825 */ /* 0x001fce00078e0008 */
.L_x_6:
[----:B------:R-:W-:Y:S01]  /*0270*/  IMAD.MOV.U32 R15, RZ, RZ, RZ ;  /* 0x000000ffff0f7224 */ /* 0x000fe200078e00ff */
[----:B0-----:R-:W-:Y:S02]  /*0280*/  CS2R R2, SRZ ;  /* 0x0000000000027805 */ /* 0x001fe4000001ff00 */
[----:B------:R-:W-:Y:S01]  /*0290*/  CS2R R4, SRZ ;  /* 0x0000000000047805 */ /* 0x000fe2000001ff00 */
[----:B------:R-:W-:-:S07]  /*02a0*/  IMAD.MOV.U32 R7, RZ, RZ, RZ ;  /* 0x000000ffff077224 */ /* 0x000fce00078e00ff */
.L_x_5:
[----:B------:R-:W0:Y:S02]  /*02b0*/  LDC.64 R10, c[0x0][0x388] ;  /* 0x0000e200ff0a7b82 */ /* 0x000e240000000a00 */
[----:B0-----:R-:W-:-:S04]  /*02c0*/  IMAD.WIDE.U32 R10, R0, 0x30, R10 ;  /* 0x00000030000a7825 */ /* 0x001fc800078e000a */
[----:B------:R-:W-:-:S05]  /*02d0*/  IMAD.WIDE.U32 R10, R15, 0x4, R10 ;  /* 0x000000040f0a7825 */ /* 0x000fca00078e000a */
[----:B------:R0:W5:Y:S01]  /*02e0*/  LDG.E R16, desc[UR6][R10.64+0x4] ;  /* 0x000004060a107981 */ /* 0x000162000c1e1900 */
[----:B------:R-:W-:-:S07]  /*02f0*/  IMAD.MOV.U32 R17, RZ, RZ, RZ ;  /* 0x000000ffff117224 */ /* 0x000fce00078e00ff */
.L_x_4:
[----:B-----5:R-:W-:Y:S01]  /*0300*/  SHF.R.U32.HI R23, RZ, R17, R16 ;  /* 0x00000011ff177219 */ /* 0x020fe20000011610 */
[----:B0-----:R-:W-:-:S03]  /*0310*/  IMAD.SHL.U32 R10, R15, 0x20, RZ ;  /* 0x000000200f0a7824 */ /* 0x001fc600078e00ff */
[----:B------:R-:W-:Y:S01]  /*0320*/  LOP3.LUT R11, R23, 0x1, RZ, 0xc0, !PT ;  /* 0x00000001170b7812 */ /* 0x000fe200078ec0ff */
[----:B------:R-:W-:-:S03]  /*0330*/  IMAD.IADD R10, R10, 0x1, R17 ;  /* 0x000000010a0a7824 */ /* 0x000fc600078e0211 */
[----:B------:R-:W-:Y:S01]  /*0340*/  ISETP.NE.U32.AND P0, PT, R11, 0x1, PT ;  /* 0x000000010b00780c */ /* 0x000fe20003f05070 */
[----:B------:R-:W-:-:S03]  /*0350*/  IMAD R11, R10, 0x5, RZ ;  /* 0x000000050a0b7824 */ /* 0x000fc600078e02ff */
[----:B------:R-:W-:Y:S01]  /*0360*/  R2P PR, R23, 0x7e ;  /* 0x0000007e17007804 */ /* 0x000fe20000000000 */
[----:B------:R-:W-:-:S08]  /*0370*/  IMAD.WIDE.U32 R10, R11, 0x4, R8 ;  /* 0x000000040b0a7825 */ /* 0x000fd000078e0008 */
[----:B------:R-:W2:Y:S04]  /*0380*/  @!P0 LDG.E R20, desc[UR6][R10.64+0x10] ;  /* 0x000010060a148981 */ /* 0x000ea8000c1e1900 */
[----:B------:R-:W3:Y:S04]  /*0390*/  @P1 LDG.E R22, desc[UR6][R10.64+0x24] ;  /* 0x000024060a161981 */ /* 0x000ee8000c1e1900 */
[----:B------:R-:W4:Y:S04]  /*03a0*/  @P2 LDG.E R24, desc[UR6][R10.64+0x38] ;  /* 0x000038060a182981 */ /* 0x000f28000c1e1900 */
[----:B------:R-:W4:Y:S04]  /*03b0*/  @P3 LDG.E R26, desc[UR6][R10.64+0x4c] ;  /* 0x00004c060a1a3981 */ /* 0x000f28000c1e1900 */
[----:B------:R-:W4:Y:S04]  /*03c0*/  @P4 LDG.E R28, desc[UR6][R10.64+0x60] ;  /* 0x000060060a1c4981 */ /* 0x000f28000c1e1900 */
[----:B------:R-:W4:Y:S04]  /*03d0*/  @!P0 LDG.E R18, desc[UR6][R10.64] ;  /* 0x000000060a128981 */ /* 0x000f28000c1e1900 */
[----:B------:R-:W4:Y:S04]  /*03e0*/  @!P0 LDG.E R19, desc[UR6][R10.64+0x4] ;  /* 0x000004060a138981 */ /* 0x000f28000c1e1900 */
[----:B------:R-:W4:Y:S04]  /*03f0*/  @P5 LDG.E R21, desc[UR6][R10.64+0x74] ;  /* 0x000074060a155981 */ /* 0x000f28000c1e1900 */
[----:B------:R-:W4:Y:S04]  /*0400*/  @P1 LDG.E R25, desc[UR6][R10.64+0x20] ;  /* 0x000020060a191981 */ /* 0x000f28000c1e1900 */
[----:B------:R-:W4:Y:S01]  /*0410*/  @P3 LDG.E R27, desc[UR6][R10.64+0x48] ;  /* 0x000048060a1b3981 */ /* 0x000f22000c1e1900 */
[----:B--2---:R-:W-:-:S03]  /*0420*/  @!P0 LOP3.LUT R3, R3, R20, RZ, 0x3c, !PT ;  /* 0x0000001403038212 */ /* 0x004fc600078e3cff */
[----:B------:R-:W2:Y:S01]  /*0430*/  @P1 LDG.E R20, desc[UR6][R10.64+0x14] ;  /* 0x000014060a141981 */ /* 0x000ea2000c1e1900 */
[----:B---3--:R-:W-:-:S03]  /*0440*/  @P1 LOP3.LUT R3, R3, R22, RZ, 0x3c, !PT ;  /* 0x0000001603031212 */ /* 0x008fc600078e3cff */
[----:B------:R-:W3:Y:S01]  /*0450*/  @P1 LDG.E R22, desc[UR6][R10.64+0x1c] ;  /* 0x00001c060a161981 */ /* 0x000ee2000c1e1900 */
[----:B----4-:R-:W-:-:S03]  /*0460*/  @P2 LOP3.LUT R3, R3, R24, RZ, 0x3c, !PT ;  /* 0x0000001803032212 */ /* 0x010fc600078e3cff */
[----:B------:R-:W4:Y:S01]  /*0470*/  @P2 LDG.E R24, desc[UR6][R10.64+0x28] ;  /* 0x000028060a182981 */ /* 0x000f22000c1e1900 */
[----:B------:R-:W-:-:S03]  /*0480*/  @P3 LOP3.LUT R3, R3, R26, RZ, 0x3c, !PT ;  /* 0x0000001a03033212 */ /* 0x000fc600078e3cff */
[----:B------:R-:W3:Y:S01]  /*0490*/  @P6 LDG.E R26, desc[UR6][R10.64+0x88] ;  /* 0x000088060a1a6981 */ /* 0x000ee2000c1e1900 */
[----:B------:R-:W-:Y:S02]  /*04a0*/  @P4 LOP3.LUT R3, R3, R28, RZ, 0x3c, !PT ;  /* 0x0000001c03034212 */ /* 0x000fe400078e3cff */
[----:B------:R-:W-:Y:S02]  /*04b0*/  @!P0 LOP3.LUT R7, R7, R18, RZ, 0x3c, !PT ;  /* 0x0000001207078212 */ /* 0x000fe400078e3cff */
[----:B------:R-:W3:Y:S01]  /*04c0*/  @!P0 LDG.E R18, desc[UR6][R10.64+0x8] ;  /* 0x000008060a128981 */ /* 0x000ee2000c1e1900 */
[----:B------:R-:W-:-:S03]  /*04d0*/  @!P0 LOP3.LUT R4, R4, R19, RZ, 0x3c, !PT ;  /* 0x0000001304048212 */ /* 0x000fc600078e3cff */
[----:B------:R-:W3:Y:S01]  /*04e0*/  @!P0 LDG.E R19, desc[UR6][R10.64+0xc] ;  /* 0x00000c060a138981 */ /* 0x000ee2000c1e1900 */
[----:B------:R-:W-:-:S03]  /*04f0*/  @P5 LOP3.LUT R3, R3, R21, RZ, 0x3c, !PT ;  /* 0x0000001503035212 */ /* 0x000fc600078e3cff */
[----:B------:R-:W3:Y:S01]  /*0500*/  @P1 LDG.E R21, desc[UR6][R10.64+0x18] ;  /* 0x000018060a151981 */ /* 0x000ee2000c1e1900 */
[----:B--2---:R-:W-:-:S03]  /*0510*/  @P1 LOP3.LUT R7, R7, R20, RZ, 0x3c, !PT ;  /* 0x0000001407071212 */ /* 0x004fc600078e3cff */
[----:B------:R-:W2:Y:S01]  /*0520*/  @P3 LDG.E R20, desc[UR6][R10.64+0x3c] ;  /* 0x00003c060a143981 */ /* 0x000ea2000c1e1900 */
[----:B----4-:R-:W-:-:S03]  /*0530*/  @P2 LOP3.LUT R7, R7, R24, RZ, 0x3c, !PT ;  /* 0x0000001807072212 */ /* 0x010fc600078e3cff */
[----:B------:R-:W4:Y:S01]  /*0540*/  @P4 LDG.E R24, desc[UR6][R10.64+0x50] ;  /* 0x000050060a184981 */ /* 0x000f22000c1e1900 */
[----:B---3--:R-:W-:-:S03]  /*0550*/  @!P0 LOP3.LUT R5, R5, R18, RZ, 0x3c, !PT ;  /* 0x0000001205058212 */ /* 0x008fc600078e3cff */
[----:B------:R-:W3:Y:S01]  /*0560*/  @P2 LDG.E R18, desc[UR6][R10.64+0x30] ;  /* 0x000030060a122981 */ /* 0x000ee2000c1e1900 */
[----:B------:R-:W-:-:S03]  /*0570*/  @!P0 LOP3.LUT R2, R2, R19, RZ, 0x3c, !PT ;  /* 0x0000001302028212 */ /* 0x000fc600078e3cff */
[----:B------:R-:W3:Y:S01]  /*0580*/  @P2 LDG.E R19, desc[UR6][R10.64+0x2c] ;  /* 0x00002c060a132981 */ /* 0x000ee2000c1e1900 */
[----:B------:R-:W-:-:S03]  /*0590*/  @P1 LOP3.LUT R4, R4, R21, RZ, 0x3c, !PT ;  /* 0x0000001504041212 */ /* 0x000fc600078e3cff */
[----:B------:R-:W3:Y:S01]  /*05a0*/  @P2 LDG.E R21, desc[UR6][R10.64+0x34] ;  /* 0x000034060a152981 */ /* 0x000ee2000c1e1900 */
[----:B------:R-:W-:Y:S02]  /*05b0*/  @P1 LOP3.LUT R5, R5, R22, RZ, 0x3c, !PT ;  /* 0x0000001605051212 */ /* 0x000fe400078e3cff */
[----:B------:R-:W-:Y:S01]  /*05c0*/  @P1 LOP3.LUT R2, R2, R25, RZ, 0x3c, !PT ;  /* 0x0000001902021212 */ /* 0x000fe200078e3cff */
[----:B------:R-:W3:Y:S04]  /*05d0*/  @P3 LDG.E R22, desc[UR6][R10.64+0x44] ;  /* 0x000044060a163981 */ /* 0x000ee8000c1e1900 */
[----:B------:R-:W3:Y:S01]  /*05e0*/  @P3 LDG.E R25, desc[UR6][R10.64+0x40] ;  /* 0x000040060a193981 */ /* 0x000ee2000c1e1900 */
[----:B--2---:R-:W-:-:S03]  /*05f0*/  @P3 LOP3.LUT R7, R7, R20, RZ, 0x3c, !PT ;  /* 0x0000001407073212 */ /* 0x004fc600078e3cff */
[----:B------:R-:W2:Y:S01]  /*0600*/  @P5 LDG.E R20, desc[UR6][R10.64+0x64] ;  /* 0x000064060a145981 */ /* 0x000ea2000c1e1900 */
[----:B----4-:R-:W-:-:S03]  /*0610*/  @P4 LOP3.LUT R7, R7, R24, RZ, 0x3c, !PT ;  /* 0x0000001807074212 */ /* 0x010fc600078e3cff */
[----:B------:R-:W4:Y:S01]  /*0620*/  @P6 LDG.E R24, desc[UR6][R10.64+0x78] ;  /* 0x000078060a186981 */ /* 0x000f22000c1e1900 */
[----:B---3--:R-:W-:-:S03]  /*0630*/  @P2 LOP3.LUT R5, R5, R18, RZ, 0x3c, !PT ;  /* 0x0000001205052212 */ /* 0x008fc600078e3cff */
[----:B------:R-:W3:Y:S01]  /*0640*/  @P4 LDG.E R18, desc[UR6][R10.64+0x58] ;  /* 0x000058060a124981 */ /* 0x000ee2000c1e1900 */
[----:B------:R-:W-:-:S03]  /*0650*/  @P2 LOP3.LUT R4, R4, R19, RZ, 0x3c, !PT ;  /* 0x0000001304042212 */ /* 0x000fc600078e3cff */
[----:B------:R-:W3:Y:S01]  /*0660*/  @P4 LDG.E R19, desc[UR6][R10.64+0x54] ;  /* 0x000054060a134981 */ /* 0x000ee2000c1e1900 */
[----:B------:R-:W-:-:S03]  /*0670*/  @P2 LOP3.LUT R2, R2, R21, RZ, 0x3c, !PT ;  /* 0x0000001502022212 */ /* 0x000fc600078e3cff */
[----:B------:R-:W3:Y:S01]  /*0680*/  @P4 LDG.E R21, desc[UR6][R10.64+0x5c] ;  /* 0x00005c060a154981 */ /* 0x000ee2000c1e1900 */
[----:B------:R-:W-:Y:S02]  /*0690*/  @P3 LOP3.LUT R5, R5, R22, RZ, 0x3c, !PT ;  /* 0x0000001605053212 */ /* 0x000fe400078e3cff */
[----:B------:R-:W-:Y:S01]  /*06a0*/  @P3 LOP3.LUT R2, R2, R27, RZ, 0x3c, !PT ;  /* 0x0000001b02023212 */ /* 0x000fe200078e3cff */
[----:B------:R-:W3:Y:S01]  /*06b0*/  @P5 LDG.E R22, desc[UR6][R10.64+0x6c] ;  /* 0x00006c060a165981 */ /* 0x000ee2000c1e1900 */
[----:B------:R-:W-:-:S03]  /*06c0*/  @P3 LOP3.LUT R4, R4, R25, RZ, 0x3c, !PT ;  /* 0x0000001904043212 */ /* 0x000fc600078e3cff */
[----:B------:R-:W3:Y:S04]  /*06d0*/  @P5 LDG.E R25, desc[UR6][R10.64+0x68] ;  /* 0x000068060a195981 */ /* 0x000ee8000c1e1900 */
[----:B------:R-:W3:Y:S01]  /*06e0*/  @P5 LDG.E R27, desc[UR6][R10.64+0x70] ;  /* 0x000070060a1b5981 */ /* 0x000ee2000c1e1900 */
[----:B------:R-:W-:Y:S02]  /*06f0*/  LOP3.LUT P0, RZ, R23, 0x80, RZ, 0xc0, !PT ;  /* 0x0000008017ff7812 */ /* 0x000fe4000780c0ff */
[----:B--2---:R-:W-:-:S11]  /*0700*/  @P5 LOP3.LUT R7, R7, R20, RZ, 0x3c, !PT ;  /* 0x0000001407075212 */ /* 0x004fd600078e3cff */
        /* <DEDUP_REMOVED lines=15> */
[----:B------:R-:W-:Y:S02]  /*0800*/  @P6 LOP3.LUT R3, R3, R26, RZ, 0x3c, !PT ;  /* 0x0000001a03036212 */ /* 0x000fe400078e3cff */
[----:B--2---:R-:W-:Y:S02]  /*0810*/  @P0 LOP3.LUT R7, R7, R20, RZ, 0x3c, !PT ;  /* 0x0000001407070212 */ /* 0x004fe400078e3cff */
[----:B----4-:R-:W-:Y:S02]  /*0820*/  @P0 LOP3.LUT R3, R3, R24, RZ, 0x3c, !PT ;  /* 0x0000001803030212 */ /* 0x010fe400078e3cff */
[----:B---3--:R-:W-:Y:S02]  /*0830*/  @P6 LOP3.LUT R5, R5, R18, RZ, 0x3c, !PT ;  /* 0x0000001205056212 */ /* 0x008fe400078e3cff */
[----:B------:R-:W-:Y:S02]  /*0840*/  @P6 LOP3.LUT R4, R4, R19, RZ, 0x3c, !PT ;  /* 0x0000001304046212 */ /* 0x000fe400078e3cff */
[----:B------:R-:W-:-:S02]  /*0850*/  @P6 LOP3.LUT R2, R2, R21, RZ, 0x3c, !PT ;  /* 0x0000001502026212 */ /* 0x000fc400078e3cff */
[----:B------:R-:W-:Y:S02]  /*0860*/  @P0 LOP3.LUT R5, R5, R22, RZ, 0x3c, !PT ;  /* 0x0000001605050212 */ /* 0x000fe400078e3cff */
[----:B------:R-:W-:Y:S02]  /*0870*/  @P0 LOP3.LUT R4, R4, R25, RZ, 0x3c, !PT ;  /* 0x0000001904040212 */ /* 0x000fe400078e3cff */
[----:B------:R-:W-:Y:S02]  /*0880*/  @P0 LOP3.LUT R2, R2, R27, RZ, 0x3c, !PT ;  /* 0x0000001b02020212 */ /* 0x000fe400078e3cff */
[----:B------:R-:W-:-:S13]  /*0890*/  R2P PR, R23.B1, 0x7f ;  /* 0x0000007f17007804 */ /* 0x000fda0000001000 */
[----:B------:R-:W2:Y:S04]  /*08a0*/  @P0 LDG.E R18, desc[UR6][R10.64+0xa0] ;  /* 0x0000a0060a120981 */ /* 0x000ea8000c1e1900 */
[----:B------:R-:W3:Y:S04]  /*08b0*/  @P0 LDG.E R20, desc[UR6][R10.64+0xa8] ;  /* 0x0000a8060a140981 */ /* 0x000ee8000c1e1900 */
[----:B------:R-:W4:Y:S04]  /*08c0*/  @P1 LDG.E R22, desc[UR6][R10.64+0xbc] ;  /* 0x0000bc060a161981 */ /* 0x000f28000c1e1900 */
[----:B------:R-:W4:Y:S04]  /*08d0*/  @P1 LDG.E R24, desc[UR6][R10.64+0xc4] ;  /* 0x0000c4060a181981 */ /* 0x000f28000c1e1900 */
[----:B------:R-:W4:Y:S04]  /*08e0*/  @P0 LDG.E R19, desc[UR6][R10.64+0xa4] ;  /* 0x0000a4060a130981 */ /* 0x000f28000c1e1900 */
[----:B------:R-:W4:Y:S04]  /*08f0*/  @P0 LDG.E R21, desc[UR6][R10.64+0xac] ;  /* 0x0000ac060a150981 */ /* 0x000f28000c1e1900 */
[----:B------:R-:W4:Y:S04]  /*0900*/  @P1 LDG.E R25, desc[UR6][R10.64+0xb8] ;  /* 0x0000b8060a191981 */ /* 0x000f28000c1e1900 */
[----:B------:R-:W4:Y:S04]  /*0910*/  @P2 LDG.E R26, desc[UR6][R10.64+0xc8] ;  /* 0x0000c8060a1a2981 */ /* 0x000f28000c1e1900 */
[----:B------:R-:W4:Y:S04]  /*0920*/  @P1 LDG.E R27, desc[UR6][R10.64+0xc0] ;  /* 0x0000c0060a1b1981 */ /* 0x000f28000c1e1900 */
[----:B------:R-:W4:Y:S01]  /*0930*/  @P3 LDG.E R28, desc[UR6][R10.64+0xec] ;  /* 0x0000ec060a1c3981 */ /* 0x000f22000c1e1900 */
[----:B--2---:R-:W-:-:S03]  /*0940*/  @P0 LOP3.LUT R7, R7, R18, RZ, 0x3c, !PT ;  /* 0x0000001207070212 */ /* 0x004fc600078e3cff */
[----:B------:R-:W2:Y:S01]  /*0950*/  @P0 LDG.E R18, desc[UR6][R10.64+0xb0] ;  /* 0x0000b0060a120981 */ /* 0x000ea2000c1e1900 */
[----:B---3--:R-:W-:-:S03]  /*0960*/  @P0 LOP3.LUT R5, R5, R20, RZ, 0x3c, !PT ;  /* 0x0000001405050212 */ /* 0x008fc600078e3cff */
[----:B------:R-:W3:Y:S01]  /*0970*/  @P1 LDG.E R20, desc[UR6][R10.64+0xb4] ;  /* 0x0000b4060a141981 */ /* 0x000ee2000c1e1900 */
[----:B----4-:R-:W-:-:S03]  /*0980*/  @P1 LOP3.LUT R5, R5, R22, RZ, 0x3c, !PT ;  /* 0x0000001605051212 */ /* 0x010fc600078e3cff */
[----:B------:R-:W4:Y:S01]  /*0990*/  @P2 LDG.E R22, desc[UR6][R10.64+0xd8] ;  /* 0x0000d8060a162981 */ /* 0x000f22000c1e1900 */
[----:B------:R-:W-:-:S03]  /*09a0*/  @P0 LOP3.LUT R4, R4, R19, RZ, 0x3c, !PT ;  /* 0x0000001304040212 */ /* 0x000fc600078e3cff */
[----:B------:R-:W4:Y:S01]  /*09b0*/  @P2 LDG.E R19, desc[UR6][R10.64+0xcc] ;  /* 0x0000cc060a132981 */ /* 0x000f22000c1e1900 */
[----:B------:R-:W-:-:S03]  /*09c0*/  @P0 LOP3.LUT R2, R2, R21, RZ, 0x3c, !PT ;  /* 0x0000001502020212 */ /* 0x000fc600078e3cff */
[----:B------:R-:W4:Y:S01]  /*09d0*/  @P2 LDG.E R21, desc[UR6][R10.64+0xd4] ;  /* 0x0000d4060a152981 */ /* 0x000f22000c1e1900 */
[----:B------:R-:W-:-:S03]  /*09e0*/  @P1 LOP3.LUT R4, R4, R25, RZ, 0x3c, !PT ;  /* 0x0000001904041212 */ /* 0x000fc600078e3cff */
[----:B------:R-:W4:Y:S01]  /*09f0*/  @P3 LDG.E R25, desc[UR6][R10.64+0xe8] ;  /* 0x0000e8060a193981 */ /* 0x000f22000c1e1900 */
[----:B--2---:R-:W-:-:S03]  /*0a00*/  @P0 LOP3.LUT R3, R3, R18, RZ, 0x3c, !PT ;  /* 0x0000001203030212 */ /* 0x004fc600078e3cff */
[----:B------:R-:W2:Y:S01]  /*0a10*/  @P4 LDG.E R18, desc[UR6][R10.64+0xf0] ;  /* 0x0000f0060a124981 */ /* 0x000ea2000c1e1900 */
[----:B------:R-:W-:-:S03]  /*0a20*/  @P1 LOP3.LUT R3, R3, R24, RZ, 0x3c, !PT ;  /* 0x0000001803031212 */ /* 0x000fc600078e3cff */
[----:B------:R-:W2:Y:S01]  /*0a30*/  @P3 LDG.E R24, desc[UR6][R10.64+0xdc] ;  /* 0x0000dc060a183981 */ /* 0x000ea2000c1e1900 */
[----:B---3--:R-:W-:-:S03]  /*0a40*/  @P1 LOP3.LUT R7, R7, R20, RZ, 0x3c, !PT ;  /* 0x0000001407071212 */ /* 0x008fc600078e3cff */
[----:B------:R-:W3:Y:S01]  /*0a50*/  @P2 LDG.E R20, desc[UR6][R10.64+0xd0] ;  /* 0x0000d0060a142981 */ /* 0x000ee2000c1e1900 */
[----:B------:R-:W-:Y:S02]  /*0a60*/  LOP3.LUT P0, RZ, R23, 0x8000, RZ, 0xc0, !PT ;  /* 0x0000800017ff7812 */ /* 0x000fe4000780c0ff */
[----:B------:R-:W-:Y:S01]  /*0a70*/  @P2 LOP3.LUT R7, R7, R26, RZ, 0x3c, !PT ;  /* 0x0000001a07072212 */ /* 0x000fe200078e3cff */
[----:B------:R-:W3:Y:S04]  /*0a80*/  @P3 LDG.E R23, desc[UR6][R10.64+0xe0] ;  /* 0x0000e0060a173981 */ /* 0x000ee8000c1e1900 */
[----:B------:R-:W3:Y:S01]  /*0a90*/  @P3 LDG.E R26, desc[UR6][R10.64+0xe4] ;  /* 0x0000e4060a1a3981 */ /* 0x000ee2000c1e1900 */
[----:B------:R-:W-:Y:S02]  /*0aa0*/  @P1 LOP3.LUT R2, R2, R27, RZ, 0x3c, !PT ;  /* 0x0000001b02021212 */ /* 0x000fe400078e3cff */
[----:B----4-:R-:W-:-:S02]  /*0ab0*/  @P2 LOP3.LUT R3, R3, R22, RZ, 0x3c, !PT ;  /* 0x0000001603032212 */ /* 0x010fc400078e3cff */
[----:B------:R-:W4:Y:S01]  /*0ac0*/  @P4 LDG.E R22, desc[UR6][R10.64+0x100] ;  /* 0x000100060a164981 */ /* 0x000f22000c1e1900 */
[----:B------:R-:W-:Y:S02]  /*0ad0*/  @P2 LOP3.LUT R4, R4, R19, RZ, 0x3c, !PT ;  /* 0x0000001304042212 */ /* 0x000fe400078e3cff */
[----:B------:R-:W-:Y:S01]  /*0ae0*/  @P2 LOP3.LUT R2, R2, R21, RZ, 0x3c, !PT ;  /* 0x0000001502022212 */ /* 0x000fe200078e3cff */
[----:B------:R-:W4:Y:S04]  /*0af0*/  @P4 LDG.E R19, desc[UR6][R10.64+0xf4] ;  /* 0x0000f4060a134981 */ /* 0x000f28000c1e1900 */
[----:B------:R-:W4:Y:S01]  /*0b00*/  @P4 LDG.E R21, desc[UR6][R10.64+0xfc] ;  /* 0x0000fc060a154981 */ /* 0x000f22000c1e1900 */
[----:B------:R-:W-:-:S03]  /*0b10*/  @P3 LOP3.LUT R2, R2, R25, RZ, 0x3c, !PT ;  /* 0x0000001902023212 */ /* 0x000fc600078e3cff */
[----:B------:R-:W4:Y:S01]  /*0b20*/  @P5 LDG.E R25, desc[UR6][R10.64+0x110] ;  /* 0x000110060a195981 */ /* 0x000f22000c1e1900 */
[----:B--2---:R-:W-:-:S03]  /*0b30*/  @P3 LOP3.LUT R7, R7, R24, RZ, 0x3c, !PT ;  /* 0x0000001807073212 */ /* 0x004fc600078e3cff */
[----:B------:R-:W2:Y:S01]  /*0b40*/  @P5 LDG.E R24, desc[UR6][R10.64+0x104] ;  /* 0x000104060a185981 */ /* 0x000ea2000c1e1900 */
[----:B---3--:R-:W-:Y:S02]  /*0b50*/  @P2 LOP3.LUT R5, R5, R20, RZ, 0x3c, !PT ;  /* 0x0000001405052212 */ /* 0x008fe400078e3cff */
[----:B------:R-:W-:Y:S01]  /*0b60*/  @P4 LOP3.LUT R7, R7, R18, RZ, 0x3c, !PT ;  /* 0x0000001207074212 */ /* 0x000fe200078e3cff */
[----:B------:R-:W3:Y:S01]  /*0b70*/  @P4 LDG.E R20, desc[UR6][R10.64+0xf8] ;  /* 0x0000f8060a144981 */ /* 0x000ee2000c1e1900 */
[----:B------:R-:W-:-:S03]  /*0b80*/  @P3 LOP3.LUT R4, R4, R23, RZ, 0x3c, !PT ;  /* 0x0000001704043212 */ /* 0x000fc600078e3cff */
[----:B------:R-:W3:Y:S01]  /*0b90*/  @P5 LDG.E R18, desc[UR6][R10.64+0x114] ;  /* 0x000114060a125981 */ /* 0x000ee2000c1e1900 */
[----:B------:R-:W-:-:S03]  /*0ba0*/  @P3 LOP3.LUT R5, R5, R26, RZ, 0x3c, !PT ;  /* 0x0000001a05053212 */ /* 0x000fc600078e3cff */
[----:B------:R-:W3:Y:S04]  /*0bb0*/  @P5 LDG.E R23, desc[UR6][R10.64+0x108] ;  /* 0x000108060a175981 */ /* 0x000ee8000c1e1900 */
[----:B------:R-:W3:Y:S01]  /*0bc0*/  @P5 LDG.E R26, desc[UR6][R10.64+0x10c] ;  /* 0x00010c060a1a5981 */ /* 0x000ee2000c1e1900 */
[----:B------:R-:W-:Y:S02]  /*0bd0*/  @P3 LOP3.LUT R3, R3, R28, RZ, 0x3c, !PT ;  /* 0x0000001c03033212 */ /* 0x000fe400078e3cff */
[----:B----4-:R-:W-:Y:S01]  /*0be0*/  @P4 LOP3.LUT R4, R4, R19, RZ, 0x3c, !PT ;  /* 0x0000001304044212 */ /* 0x010fe200078e3cff */
[----:B------:R-:W4:Y:S01]  /*0bf0*/  @P0 LDG.E R28, desc[UR6][R10.64+0x13c] ;  /* 0x00013c060a1c0981 */ /* 0x000f22000c1e1900 */
[----:B------:R-:W-:Y:S02]  /*0c00*/  @P4 LOP3.LUT R3, R3, R22, RZ, 0x3c, !PT ;  /* 0x0000001603034212 */ /* 0x000fe400078e3cff */
[----:B------:R-:W-:Y:S01]  /*0c10*/  @P4 LOP3.LUT R2, R2, R21, RZ, 0x3c, !PT ;  /* 0x0000001502024212 */ /* 0x000fe200078e3cff */
[----:B------:R-:W4:Y:S04]  /*0c20*/  @P6 LDG.E R19, desc[UR6][R10.64+0x11c] ;  /* 0x00011c060a136981 */ /* 0x000f28000c1e1900 */
[----:B------:R-:W4:Y:S01]  /*0c30*/  @P6 LDG.E R22, desc[UR6][R10.64+0x120] ;  /* 0x000120060a166981 */ /* 0x000f22000c1e1900 */
[----:B------:R-:W-:-:S03]  /*0c40*/  @P5 LOP3.LUT R2, R2, R25, RZ, 0x3c, !PT ;  /* 0x0000001902025212 */ /* 0x000fc600078e3cff */
[----:B------:R-:W4:Y:S04]  /*0c50*/  @P6 LDG.E R21, desc[UR6][R10.64+0x124] ;  /* 0x000124060a156981 */ /* 0x000f28000c1e1900 */
[----:B------:R-:W4:Y:S01]  /*0c60*/  @P0 LDG.E R25, desc[UR6][R10.64+0x138] ;  /* 0x000138060a190981 */ /* 0x000f22000c1e1900 */
[----:B--2---:R-:W-:-:S03]  /*0c70*/  @P5 LOP3.LUT R7, R7, R24, RZ, 0x3c, !PT ;  /* 0x0000001807075212 */ /* 0x004fc600078e3cff */
[----:B------:R-:W2:Y:S01]  /*0c80*/  @P0 LDG.E R24, desc[UR6][R10.64+0x12c] ;  /* 0x00012c060a180981 */ /* 0x000ea2000c1e1900 */
[----:B---3--:R-:W-:-:S03]  /*0c90*/  @P4 LOP3.LUT R5, R5, R20, RZ, 0x3c, !PT ;  /* 0x0000001405054212 */ /* 0x008fc600078e3cff */
[----:B------:R-:W3:Y:S01]  /*0ca0*/  @P6 LDG.E R20, desc[UR6][R10.64+0x118] ;  /* 0x000118060a146981 */ /* 0x000ee2000c1e1900 */
[----:B------:R-:W-:-:S03]  /*0cb0*/  @P5 LOP3.LUT R3, R3, R18, RZ, 0x3c, !PT ;  /* 0x0000001203035212 */ /* 0x000fc600078e3cff */
[----:B------:R-:W2:Y:S01]  /*0cc0*/  @P6 LDG.E R18, desc[UR6][R10.64+0x128] ;  /* 0x000128060a126981 */ /* 0x000ea2000c1e1900 */
[----:B------:R-:W-:-:S03]  /*0cd0*/  @P5 LOP3.LUT R4, R4, R23, RZ, 0x3c, !PT ;  /* 0x0000001704045212 */ /* 0x000fc600078e3cff */
[----:B------:R-:W2:Y:S01]  /*0ce0*/  @P0 LDG.E R23, desc[UR6][R10.64+0x130] ;  /* 0x000130060a170981 */ /* 0x000ea2000c1e1900 */
[----:B------:R-:W-:-:S03]  /*0cf0*/  @P5 LOP3.LUT R5, R5, R26, RZ, 0x3c, !PT ;  /* 0x0000001a05055212 */ /* 0x000fc600078e3cff */
[----:B------:R-:W2:Y:S01]  /*0d00*/  @P0 LDG.E R26, desc[UR6][R10.64+0x134] ;  /* 0x000134060a1a0981 */ /* 0x000ea2000c1e1900 */
[----:B------:R-:W-:-:S05]  /*0d10*/  VIADD R17, R17, 0x10 ;  /* 0x0000001011117836 */ /* 0x000fca0000000000 */
[----:B------:R-:W-:Y:S02]  /*0d20*/  ISETP.NE.AND P1, PT, R17, 0x20, PT ;  /* 0x000000201100780c */ /* 0x000fe40003f25270 */
[----:B----4-:R-:W-:Y:S02]  /*0d30*/  @P6 LOP3.LUT R4, R4, R19, RZ, 0x3c, !PT ;  /* 0x0000001304046212 */ /* 0x010fe400078e3cff */
[----:B------:R-:W-:Y:S02]  /*0d40*/  @P6 LOP3.LUT R5, R5, R22, RZ, 0x3c, !PT ;  /* 0x0000001605056212 */ /* 0x000fe400078e3cff */
[----:B------:R-:W-:-:S04]  /*0d50*/  @P6 LOP3.LUT R2, R2, R21, RZ, 0x3c, !PT ;  /* 0x0000001502026212 */ /* 0x000fc800078e3cff */
[----:B------:R-:W-:Y:S02]  /*0d60*/  @P0 LOP3.LUT R2, R2, R25, RZ, 0x3c, !PT ;  /* 0x0000001902020212 */ /* 0x000fe400078e3cff */
[----:B---3--:R-:W-:Y:S02]  /*0d70*/  @P6 LOP3.LUT R7, R7, R20, RZ, 0x3c, !PT ;  /* 0x0000001407076212 */ /* 0x008fe400078e3cff */
[----:B--2---:R-:W-:Y:S02]  /*0d80*/  @P6 LOP3.LUT R3, R3, R18, RZ, 0x3c, !PT ;  /* 0x0000001203036212 */ /* 0x004fe400078e3cff */
[----:B------:R-:W-:Y:S02]  /*0d90*/  @P0 LOP3.LUT R7, R7, R24, RZ, 0x3c, !PT ;  /* 0x0000001807070212 */ /* 0x000fe400078e3cff */
[----:B------:R-:W-:Y:S02]  /*0da0*/  @P0 LOP3.LUT R4, R4, R23, RZ, 0x3c, !PT ;  /* 0x0000001704040212 */ /* 0x000fe400078e3cff */
[----:B------:R-:W-:-:S02]  /*0db0*/  @P0 LOP3.LUT R3, R3, R28, RZ, 0x3c, !PT ;  /* 0x0000001c03030212 */ /* 0x000fc400078e3cff */
[----:B------:R-:W-:Y:S01]  /*0dc0*/  @P0 LOP3.LUT R5, R5, R26, RZ, 0x3c, !PT ;  /* 0x0000001a05050212 */ /* 0x000fe200078e3cff */
[----:B------:R-:W-:Y:S06]  /*0dd0*/  @P1 BRA `(.L_x_4) ;  /* 0xfffffff400481947 */ /* 0x000fec000383ffff */
[----:B------:R-:W-:-:S05]  /*0de0*/  VIADD R15, R15, 0x1 ;  /* 0x000000010f0f7836 */ /* 0x000fca0000000000 */
[----:B------:R-:W-:-:S13]  /*0df0*/  ISETP.NE.AND P0, PT, R15, 0x5, PT ;  /* 0x000000050f00780c */ /* 0x000fda0003f05270 */
[----:B------:R-:W-:Y:S05]  /*0e00*/  @P0 BRA `(.L_x_5) ;  /* 0xfffffff400280947 */ /* 0x000fea000383ffff */
[----:B------:R-:W0:Y:S01]  /*0e10*/  LDC.64 R10, c[0x0][0x388] ;  /* 0x0000e200ff0a7b82 */ /* 0x000e220000000a00 */
[----:B------:R-:W-:Y:S01]  /*0e20*/  VIADD R14, R14, 0x1 ;  /* 0x000000010e0e7836 */ /* 0x000fe20000000000 */
[----:B------:R-:W-:-:S04]  /*0e30*/  LOP3.LUT R15, R12, 0x3, RZ, 0xc0, !PT ;  /* 0x000000030c0f7812 */ /* 0x000fc800078ec0ff */
[----:B------:R-:W-:Y:S01]  /*0e40*/  ISETP.GE.U32.AND P0, PT, R14, R15, PT ;  /* 0x0000000f0e00720c */ /* 0x000fe20003f06070 */
[----:B0-----:R-:W-:-:S05]  /*0e50*/  IMAD.WIDE.U32 R10, R0, 0x30, R10 ;  /* 0x00000030000a7825 */ /* 0x001fca00078e000a */
[----:B------:R0:W-:Y:S04]  /*0e60*/  STG.E desc[UR6][R10.64+0x4], R7 ;  /* 0x000004070a007986 */ /* 0x0001e8000c101906 */
[----:B------:R0:W-:Y:S04]  /*0e70*/  STG.E.64 desc[UR6][R10.64+0x8], R4 ;  /* 0x000008040a007986 */ /* 0x0001e8000c101b06 */
[----:B------:R0:W-:Y:S01]  /*0e80*/  STG.E.64 desc[UR6][R10.64+0x10], R2 ;  /* 0x000010020a007986 */ /* 0x0001e2000c101b06 */
[----:B------:R-:W-:Y:S05]  /*0e90*/  @!P0 BRA `(.L_x_6) ;  /* 0xfffffff000f48947 */ /* 0x000fea000383ffff */
.L_x_3:
[----:B------:R-:W-:Y:S05]  /*0ea0*/  BSYNC.RECONVERGENT B1 ;  /* 0x0000000000017941 */ /* 0x000fea0003800200 */
.L_x_2:
[----:B------:R-:W-:Y:S01]  /*0eb0*/  ISETP.GT.U32.AND P0, PT, R12, 0x3, PT ;  /* 0x000000030c00780c */ /* 0x000fe20003f04070 */
[----:B------:R-:W-:Y:S01]  /*0ec0*/  VIADD R6, R6, 0x1 ;  /* 0x0000000106067836 */ /* 0x000fe20000000000 */
[--C-:B------:R-:W-:Y:S02]  /*0ed0*/  SHF.R.U64 R12, R12, 0x2, R13.reuse ;  /* 0x000000020c0c7819 */ /* 0x100fe4000000120d */
[----:B------:R-:W-:Y:S02]  /*0ee0*/  ISETP.GT.U32.AND.EX P0, PT, R13, RZ, PT, P0 ;  /* 0x000000ff0d00720c */ /* 0x000fe40003f04100 */
[----:B------:R-:W-:-:S11]  /*0ef0*/  SHF.R.U32.HI R13, RZ, 0x2, R13 ;  /* 0x00000002ff0d7819 */ /* 0x000fd6000001160d */
[----:B------:R-:W-:Y:S05]  /*0f00*/  @P0 BRA `(.L_x_7) ;  /* 0xfffffff000b80947 */ /* 0x000fea000383ffff */
.L_x_1:
[----:B------:R-:W-:Y:S05]  /*0f10*/  BSYNC.RECONVERGENT B0 ;  /* 0x0000000000007941 */ /* 0x000fea0003800200 */
.L_x_0:
[----:B0-----:R-:W0:Y:S01]  /*0f20*/  LDC.64 R8, c[0x0][0x388] ;  /* 0x0000e200ff087b82 */ /* 0x001e220000000a00 */
[----:B------:R-:W-:Y:S01]  /*0f30*/  LOP3.LUT R6, R0, 0xaad26b49, RZ, 0x3c, !PT ;  /* 0xaad26b4900067812 */ /* 0x000fe200078e3cff */
[----:B------:R-:W-:Y:S01]  /*0f40*/  IMAD.MOV.U32 R11, RZ, RZ, RZ ;  /* 0x000000ffff0b7224 */ /* 0x000fe200078e00ff */
[----:B------:R-:W-:-:S03]  /*0f50*/  UMOV UR4, 0xd9fc63dd ;  /* 0xd9fc63dd00047882 */ /* 0x000fc60000000000 */
[----:B------:R-:W-:-:S04]  /*0f60*/  IMAD R6, R6, 0x4182bed5, RZ ;  /* 0x4182bed506067824 */ /* 0x000fc800078e02ff */
[----:B------:R-:W-:Y:S02]  /*0f70*/  VIADD R10, R6, 0xd9fc63dd ;  /* 0xd9fc63dd060a7836 */ /* 0x000fe40000000000 */
[----:B0-----:R-:W-:-:S05]  /*0f80*/  IMAD.WIDE.U32 R8, R0, 0x30, R8 ;  /* 0x0000003000087825 */ /* 0x001fca00078e0008 */
[----:B------:R0:W-:Y:S04]  /*0f90*/  STG.E.64 desc[UR6][R8.64+0x18], RZ ;  /* 0x000018ff08007986 */ /* 0x0001e8000c101b06 */
[----:B------:R0:W-:Y:S04]  /*0fa0*/  STG.E desc[UR6][R8.64+0x20], RZ ;  /* 0x000020ff08007986 */ /* 0x0001e8000c101906 */
[----:B------:R0:W-:Y:S02]  /*0fb0*/  STG.E.64 desc[UR6][R8.64+0x28], RZ ;  /* 0x000028ff08007986 */ /* 0x0001e4000c101b06 */
.L_x_8:
[----:B------:R-:W-:Y:S01]  /*0fc0*/  SHF.R.U32.HI R12, RZ, 0x2, R7 ;  /* 0x00000002ff0c7819 */ /* 0x000fe20000011607 */
[----:B------:R-:W-:Y:S01]  /*0fd0*/  UIADD3 UR4, UPT, UPT, UR4, 0x2c3e28, URZ ;  /* 0x002c3e2804047890 */ /* 0x000fe2000fffe0ff */
[----:B------:R-:W-:Y:S02]  /*0fe0*/  SHF.R.U32.HI R15, RZ, 0x2, R4 ;  /* 0x00000002ff0f7819 */ /* 0x000fe40000011604 */
[----:B------:R-:W-:Y:S01]  /*0ff0*/  LOP3.LUT R12, R12, R7, RZ, 0x3c, !PT ;  /* 0x000000070c0c7212 */ /* 0x000fe200078e3cff */
[----:B------:R-:W-:Y:S01]  /*1000*/  IMAD.SHL.U32 R7, R3, 0x10, RZ ;  /* 0x0000001003077824 */ /* 0x000fe200078e00ff */
[----:B------:R-:W-:Y:S01]  /*1010*/  LOP3.LUT R15, R15, R4, RZ, 0x3c, !PT ;  /* 0x000000040f0f7212 */ /* 0x000fe200078e3cff */
[----:B------:R-:W-:Y:S02]  /*1020*/  UISETP.NE.AND UP0, UPT, UR4, 0x63a8bdd, UPT ;  /* 0x063a8bdd0400788c */ /* 0x000fe4000bf05270 */
[----:B------:R-:W-:-:S05]  /*1030*/  IMAD.SHL.U32 R13, R12, 0x2, RZ ;  /* 0x000000020c0d7824 */ /* 0x000fca00078e00ff */
[----:B------:R-:W-:Y:S01]  /*1040*/  LOP3.LUT R12, R12, R13, R7, 0x96, !PT ;  /* 0x0000000d0c0c7212 */ /* 0x000fe200078e9607 */
[----:B------:R-:W-:-:S03]  /*1050*/  IMAD.SHL.U32 R7, R15, 0x2, RZ ;  /* 0x000000020f077824 */ /* 0x000fc600078e00ff */
[----:B------:R-:W-:Y:S02]  /*1060*/  LOP3.LUT R13, R12, R3, RZ, 0x3c, !PT ;  /* 0x000000030c0d7212 */ /* 0x000fe400078e3cff */
[----:B------:R-:W-:-:S03]  /*1070*/  SHF.R.U32.HI R12, RZ, 0x2, R5 ;  /* 0x00000002ff0c7819 */ /* 0x000fc60000011605 */
[----:B------:R-:W-:Y:S01]  /*1080*/  IMAD.SHL.U32 R4, R13, 0x10, RZ ;  /* 0x000000100d047824 */ /* 0x000fe200078e00ff */
[----:B------:R-:W-:-:S04]  /*1090*/  LOP3.LUT R12, R12, R5, RZ, 0x3c, !PT ;  /* 0x000000050c0c7212 */ /* 0x000fc800078e3cff */
[----:B------:R-:W-:Y:S02]  /*10a0*/  LOP3.LUT R4, R15, R7, R4, 0x96, !PT ;  /* 0x000000070f047212 */ /* 0x000fe400078e9604 */
[----:B------:R-:W-:Y:S02]  /*10b0*/  SHF.R.U32.HI R15, RZ, 0x2, R2 ;  /* 0x00000002ff0f7819 */ /* 0x000fe40000011602 */
[----:B------:R-:W-:Y:S01]  /*10c0*/  LOP3.LUT R5, R4, R13, RZ, 0x3c, !PT ;  /* 0x0000000d04057212 */ /* 0x000fe200078e3cff */
[----:B------:R-:W-:Y:S01]  /*10d0*/  IMAD.SHL.U32 R4, R12, 0x2, RZ ;  /* 0x000000020c047824 */ /* 0x000fe200078e00ff */
[----:B------:R-:W-:Y:S02]  /*10e0*/  LOP3.LUT R2, R15, R2, RZ, 0x3c, !PT ;  /* 0x000000020f027212 */ /* 0x000fe400078e3cff */
[----:B------:R-:W-:Y:S01]  /*10f0*/  SHF.R.U32.HI R16, RZ, 0x2, R5 ;  /* 0x00000002ff107819 */ /* 0x000fe20000011605 */
[----:B------:R-:W-:-:S03]  /*1100*/  IMAD.SHL.U32 R7, R5, 0x10, RZ ;  /* 0x0000001005077824 */ /* 0x000fc600078e00ff */
[-C--:B------:R-:W-:Y:S02]  /*1110*/  LOP3.LUT R16, R16, R5.reuse, RZ, 0x3c, !PT ;  /* 0x0000000510107212 */ /* 0x080fe400078e3cff */
[----:B------:R-:W-:Y:S02]  /*1120*/  LOP3.LUT R4, R12, R4, R7, 0x96, !PT ;  /* 0x000000040c047212 */ /* 0x000fe400078e9607 */
[----:B------:R-:W-:Y:S02]  /*1130*/  SHF.R.U32.HI R12, RZ, 0x2, R3 ;  /* 0x00000002ff0c7819 */ /* 0x000fe40000011603 */
[----:B------:R-:W-:Y:S01]  /*1140*/  LOP3.LUT R15, R4, R5, RZ, 0x3c, !PT ;  /* 0x00000005040f7212 */ /* 0x000fe200078e3cff */
[----:B------:R-:W-:Y:S01]  /*1150*/  IMAD.SHL.U32 R4, R2, 0x2, RZ ;  /* 0x0000000202047824 */ /* 0x000fe200078e00ff */
[----:B------:R-:W-:Y:S02]  /*1160*/  LOP3.LUT R12, R12, R3, RZ, 0x3c, !PT ;  /* 0x000000030c0c7212 */ /* 0x000fe400078e3cff */
[----:B------:R-:W-:Y:S01]  /*1170*/  SHF.R.U32.HI R18, RZ, 0x2, R15 ;  /* 0x00000002ff127819 */ /* 0x000fe2000001160f */
[----:B------:R-:W-:-:S03]  /*1180*/  IMAD.SHL.U32 R7, R15, 0x10, RZ ;  /* 0x000000100f077824 */ /* 0x000fc600078e00ff */
[----:B------:R-:W-:Y:S02]  /*1190*/  LOP3.LUT R18, R18, R15, RZ, 0x3c, !PT ;  /* 0x0000000f12127212 */ /* 0x000fe400078e3cff */
[----:B------:R-:W-:Y:S01]  /*11a0*/  LOP3.LUT R4, R2, R4, R7, 0x96, !PT ;  /* 0x0000000402047212 */ /* 0x000fe200078e9607 */
[----:B------:R-:W-:-:S03]  /*11b0*/  IMAD.SHL.U32 R2, R12, 0x2, RZ ;  /* 0x000000020c027824 */ /* 0x000fc600078e00ff */
[----:B------:R-:W-:Y:S02]  /*11c0*/  LOP3.LUT R7, R4, R15, RZ, 0x3c, !PT ;  /* 0x0000000f04077212 */ /* 0x000fe400078e3cff */
[----:B------:R-:W-:Y:S02]  /*11d0*/  SHF.R.U32.HI R4, RZ, 0x2, R13 ;  /* 0x00000002ff047819 */ /* 0x000fe4000001160d */
[----:B------:R-:W-:Y:S01]  /*11e0*/  IADD3 R15, PT, PT, R10, 0xb0f8a, R15 ;  /* 0x000b0f8a0a0f7810 */ /* 0x000fe20007ffe00f */
[----:B------:R-:W-:-:S03]  /*11f0*/  IMAD.SHL.U32 R3, R7, 0x10, RZ ;  /* 0x0000001007037824 */ /* 0x000fc600078e00ff */
[----:B------:R-:W-:Y:S02]  /*1200*/  I2FP.F32.U32 R15, R15 ;  /* 0x0000000f000f7245 */ /* 0x000fe40000201000 */
[----:B------:R-:W-:Y:S02]  /*1210*/  LOP3.LUT R2, R12, R2, R3, 0x96, !PT ;  /* 0x000000020c027212 */ /* 0x000fe400078e9603 */
[----:B------:R-:W-:Y:S01]  /*1220*/  LOP3.LUT R3, R4, R13, RZ, 0x3c, !PT ;  /* 0x0000000d04037212 */ /* 0x000fe200078e3cff */
[----:B------:R-:W-:Y:S01]  /*1230*/  IMAD.IADD R13, R13, 0x1, R10 ;  /* 0x000000010d0d7824 */ /* 0x000fe200078e020a */
[----:B------:R-:W-:Y:S02]  /*1240*/  LOP3.LUT R4, R2, R7, RZ, 0x3c, !PT ;  /* 0x0000000702047212 */ /* 0x000fe400078e3cff */
[----:B------:R-:W-:Y:S01]  /*1250*/  IADD3 R2, PT, PT, R10, 0x587c5, R5 ;  /* 0x000587c50a027810 */ /* 0x000fe20007ffe005 */
[----:B------:R-:W-:Y:S01]  /*1260*/  IMAD.SHL.U32 R14, R3, 0x2, RZ ;  /* 0x00000002030e7824 */ /* 0x000fe200078e00ff */
[----:B------:R-:W-:Y:S01]  /*1270*/  I2FP.F32.U32 R13, R13 ;  /* 0x0000000d000d7245 */ /* 0x000fe20000201000 */
[----:B------:R-:W-:-:S05]  /*1280*/  IMAD.SHL.U32 R12, R4, 0x10, RZ ;  /* 0x00000010040c7824 */ /* 0x000fca00078e00ff */
[----:B------:R-:W-:Y:S01]  /*1290*/  LOP3.LUT R3, R3, R14, R12, 0x96, !PT ;  /* 0x0000000e03037212 */ /* 0x000fe200078e960c */
[----:B------:R-:W-:-:S03]  /*12a0*/  IMAD.MOV.U32 R12, RZ, RZ, 0x2f800000 ;  /* 0x2f800000ff0c7424 */ /* 0x000fc600078e00ff */
[----:B------:R-:W-:Y:S01]  /*12b0*/  LOP3.LUT R5, R3, R4, RZ, 0x3c, !PT ;  /* 0x0000000403057212 */ /* 0x000fe200078e3cff */
[----:B------:R-:W-:Y:S01]  /*12c0*/  FFMA R13, R13, R12, 1.1641532182693481445e-10 ;  /* 0x2f0000000d0d7423 */ /* 0x000fe2000000000c */
[----:B------:R-:W-:Y:S01]  /*12d0*/  I2FP.F32.U32 R3, R2 ;  /* 0x0000000200037245 */ /* 0x000fe20000201000 */
[----:B------:R-:W-:Y:S02]  /*12e0*/  IMAD.SHL.U32 R2, R16, 0x2, RZ ;  /* 0x0000000210027824 */ /* 0x000fe400078e00ff */
[-C--:B------:R-:W-:Y:S01]  /*12f0*/  FFMA R15, R15, R12.reuse, 1.1641532182693481445e-10 ;  /* 0x2f0000000f0f7423 */ /* 0x080fe2000000000c */
[----:B------:R-:W-:Y:S02]  /*1300*/  IMAD.SHL.U32 R17, R5, 0x10, RZ ;  /* 0x0000001005117824 */ /* 0x000fe400078e00ff */
[----:B------:R-:W-:-:S03]  /*1310*/  FFMA R3, R3, R12, 1.1641532182693481445e-10 ;  /* 0x2f00000003037423 */ /* 0x000fc6000000000c */
[----:B------:R-:W-:Y:S01]  /*1320*/  LOP3.LUT R2, R16, R2, R17, 0x96, !PT ;  /* 0x0000000210027212 */ /* 0x000fe200078e9611 */
[----:B------:R-:W-:Y:S01]  /*1330*/  FMUL R14, R3, R3 ;  /* 0x00000003030e7220 */ /* 0x000fe20000400000 */
[----:B------:R-:W-:Y:S01]  /*1340*/  IADD3 R3, PT, PT, R10, 0x10974f, R7 ;  /* 0x0010974f0a037810 */ /* 0x000fe20007ffe007 */
[----:B------:R-:W-:Y:S01]  /*1350*/  IMAD.SHL.U32 R16, R18, 0x2, RZ ;  /* 0x0000000212107824 */ /* 0x000fe200078e00ff */
[----:B------:R-:W-:Y:S01]  /*1360*/  LOP3.LUT R2, R2, R5, RZ, 0x3c, !PT ;  /* 0x0000000502027212 */ /* 0x000fe200078e3cff */
[----:B------:R-:W-:Y:S01]  /*1370*/  FFMA R14, R13, R13, R14 ;  /* 0x0000000d0d0e7223 */ /* 0x000fe2000000000e */
[----:B------:R-:W-:Y:S02]  /*1380*/  I2FP.F32.U32 R3, R3 ;  /* 0x0000000300037245 */ /* 0x000fe40000201000 */
[----:B------:R-:W-:Y:S01]  /*1390*/  IADD3 R13, PT, PT, R10, 0x161f14, R4 ;  /* 0x00161f140a0d7810 */ /* 0x000fe20007ffe004 */
[----:B------:R-:W-:Y:S01]  /*13a0*/  IMAD.SHL.U32 R17, R2, 0x10, RZ ;  /* 0x0000001002117824 */ /* 0x000fe200078e00ff */
[----:B------:R-:W-:Y:S01]  /*13b0*/  FSETP.GTU.AND P0, PT, R14, 1, PT ;  /* 0x3f8000000e00780b */ /* 0x000fe20003f0c000 */
[----:B------:R-:W-:Y:S01]  /*13c0*/  FFMA R3, R3, R12, 1.1641532182693481445e-10 ;  /* 0x2f00000003037423 */ /* 0x000fe2000000000c */
[----:B------:R-:W-:-:S02]  /*13d0*/  I2FP.F32.U32 R13, R13 ;  /* 0x0000000d000d7245 */ /* 0x000fc40000201000 */
[----:B------:R-:W-:Y:S02]  /*13e0*/  LOP3.LUT R19, R18, R16, R17, 0x96, !PT ;  /* 0x0000001012137212 */ /* 0x000fe400078e9611 */
[----:B------:R-:W-:Y:S01]  /*13f0*/  IADD3 R16, PT, PT, R10, 0x1ba6d9, R5 ;  /* 0x001ba6d90a107810 */ /* 0x000fe20007ffe005 */
[----:B------:R-:W-:-:S03]  /*1400*/  FFMA R13, R13, R12, 1.1641532182693481445e-10 ;  /* 0x2f0000000d0d7423 */ /* 0x000fc6000000000c */
[----:B------:R-:W-:Y:S01]  /*1410*/  I2FP.F32.U32 R17, R16 ;  /* 0x0000001000117245 */ /* 0x000fe20000201000 */
[----:B------:R-:W-:Y:S01]  /*1420*/  FMUL R16, R3, R3 ;  /* 0x0000000303107220 */ /* 0x000fe20000400000 */
[----:B------:R-:W-:-:S03]  /*1430*/  LOP3.LUT R3, R19, R2, RZ, 0x3c, !PT ;  /* 0x0000000213037212 */ /* 0x000fc600078e3cff */
[----:B------:R-:W-:Y:S01]  /*1440*/  FFMA R17, R17, R12, 1.1641532182693481445e-10 ;  /* 0x2f00000011117423 */ /* 0x000fe2000000000c */
[C---:B------:R-:W-:Y:S01]  /*1450*/  IADD3 R18, PT, PT, R10.reuse, 0x26b663, R3 ;  /* 0x0026b6630a127810 */ /* 0x040fe20007ffe003 */
[----:B------:R-:W-:Y:S01]  /*1460*/  FFMA R16, R15, R15, R16 ;  /* 0x0000000f0f107223 */ /* 0x000fe20000000010 */
[C---:B------:R-:W-:Y:S01]  /*1470*/  IADD3 R15, PT, PT, R10.reuse, 0x212e9e, R2 ;  /* 0x00212e9e0a0f7810 */ /* 0x040fe20007ffe002 */
[----:B------:R-:W-:Y:S01]  /*1480*/  FMUL R14, R17, R17 ;  /* 0x00000011110e7220 */ /* 0x000fe20000400000 */
[----:B------:R-:W-:Y:S01]  /*1490*/  I2FP.F32.U32 R17, R18 ;  /* 0x0000001200117245 */ /* 0x000fe20000201000 */
[----:B------:R-:W-:Y:S01]  /*14a0*/  VIADD R10, R10, 0x2c3e28 ;  /* 0x002c3e280a0a7836 */ /* 0x000fe20000000000 */
[----:B------:R-:W-:Y:S01]  /*14b0*/  I2FP.F32.U32 R15, R15 ;  /* 0x0000000f000f7245 */ /* 0x000fe20000201000 */
[----:B------:R-:W-:Y:S01]  /*14c0*/  FFMA R14, R13, R13, R14 ;  /* 0x0000000d0d0e7223 */ /* 0x000fe2000000000e */
[----:B------:R-:W-:Y:S01]  /*14d0*/  FSETP.GTU.AND P1, PT, R16, 1, PT ;  /* 0x3f8000001000780b */ /* 0x000fe20003f2c000 */
[----:B------:R-:W-:Y:S01]  /*14e0*/  FFMA R17, R17, R12, 1.1641532182693481445e-10 ;  /* 0x2f00000011117423 */ /* 0x000fe2000000000c */
[----:B------:R-:W-:-:S02]  /*14f0*/  VIADD R16, R11, 0x1 ;  /* 0x000000010b107836 */ /* 0x000fc40000000000 */
[----:B------:R-:W-:Y:S01]  /*1500*/  FFMA R15, R15, R12, 1.1641532182693481445e-10 ;  /* 0x2f0000000f0f7423 */ /* 0x000fe2000000000c */
[----:B------:R-:W-:Y:S02]  /*1510*/  @P0 IMAD.MOV R16, RZ, RZ, R11 ;  /* 0x000000ffff100224 */ /* 0x000fe400078e020b */
[----:B------:R-:W-:Y:S01]  /*1520*/  FMUL R12, R17, R17 ;  /* 0x00000011110c7220 */ /* 0x000fe20000400000 */
[----:B------:R-:W-:Y:S01]  /*1530*/  FSETP.GTU.AND P0, PT, R14, 1, PT ;  /* 0x3f8000000e00780b */ /* 0x000fe20003f0c000 */
[----:B------:R-:W-:Y:S02]  /*1540*/  VIADD R11, R16, 0x1 ;  /* 0x00000001100b7836 */ /* 0x000fe40000000000 */
[----:B------:R-:W-:Y:S02]  /*1550*/  FFMA R12, R15, R15, R12 ;  /* 0x0000000f0f0c7223 */ /* 0x000fe4000000000c */
[----:B------:R-:W-:-:S03]  /*1560*/  @P1 IMAD.MOV R11, RZ, RZ, R16 ;  /* 0x000000ffff0b1224 */ /* 0x000fc600078e0210 */
[----:B------:R-:W-:Y:S01]  /*1570*/  FSETP.GTU.AND P1, PT, R12, 1, PT ;  /* 0x3f8000000c00780b */ /* 0x000fe20003f2c000 */
[----:B------:R-:W-:-:S04]  /*1580*/  VIADD R12, R11, 0x1 ;  /* 0x000000010b0c7836 */ /* 0x000fc80000000000 */
[----:B------:R-:W-:-:S04]  /*1590*/  @P0 IMAD.MOV R12, RZ, RZ, R11 ;  /* 0x000000ffff0c0224 */ /* 0x000fc800078e020b */
[----:B------:R-:W-:-:S04]  /*15a0*/  VIADD R11, R12, 0x1 ;  /* 0x000000010c0b7836 */ /* 0x000fc80000000000 */
[----:B------:R-:W-:Y:S01]  /*15b0*/  @P1 IMAD.MOV R11, RZ, RZ, R12 ;  /* 0x000000ffff0b1224 */ /* 0x000fe200078e020c */
[----:B------:R-:W-:Y:S06]  /*15c0*/  BRA.U UP0, `(.L_x_8) ;  /* 0xfffffff9007c7547 */ /* 0x000fec000b83ffff */
[----:B------:R-:W1:Y:S01]  /*15d0*/  LDCU.64 UR4, c[0x0][0x380] ;  /* 0x00007000ff0477ac */ /* 0x000e620008000a00 */
[----:B------:R-:W-:Y:S01]  /*15e0*/  I2FP.F32.U32 R11, R11 ;  /* 0x0000000b000b7245 */ /* 0x000fe20000201000 */
[----:B------:R-:W-:Y:S01]  /*15f0*/  VIADD R6, R6, 0x6350418 ;  /* 0x0635041806067836 */ /* 0x000fe20000000000 */
[----:B------:R-:W-:Y:S03]  /*1600*/  STG.E.64 desc[UR6][R8.64+0x8], R4 ;  /* 0x0000080408007986 */ /* 0x000fe6000c101b06 */
[----:B------:R-:W-:Y:S01]  /*1610*/  FMUL R12, R11, 4 ;  /* 0x408000000b0c7820 */ /* 0x000fe20000400000 */
[----:B------:R-:W-:Y:S03]  /*1620*/  STG.E.64 desc[UR6][R8.64+0x10], R2 ;  /* 0x0000100208007986 */ /* 0x000fe6000c101b06 */
[----:B------:R-:W-:Y:S01]  /*1630*/  FMUL R13, R12, 0.0009765625 ;  /* 0x3a8000000c0d7820 */ /* 0x000fe20000400000 */
[----:B------:R-:W-:Y:S01]  /*1640*/  STG.E.64 desc[UR6][R8.64], R6 ;  /* 0x0000000608007986 */ /* 0x000fe2000c101b06 */
[----:B-1----:R-:W-:-:S04]  /*1650*/  LEA R10, P0, R0, UR4, 0x2 ;  /* 0x00000004000a7c11 */ /* 0x002fc8000f8010ff */
[----:B------:R-:W-:-:S05]  /*1660*/  LEA.HI.X R11, R0, UR5, RZ, 0x2, P0 ;  /* 0x00000005000b7c11 */ /* 0x000fca00080f14ff */
[----:B------:R-:W-:Y:S01]  /*1670*/  STG.E desc[UR6][R10.64], R13 ;  /* 0x0000000d0a007986 */ /* 0x000fe2000c101906 */
[----:B------:R-:W-:Y:S05]  /*1680*/  EXIT ;  /* 0x000000000000794d */ /* 0x000fea0003800000 */
.L_x_9:
[----:B------:R-:W-:-:S00]  /*1690*/  BRA `(.L_x_9) ;  /* 0xfffffffc00fc7947 */ /* 0x000fc0000383ffff */
[----:B------:R-:W-:-:S00]  /*16a0*/  NOP ;  /* 0x0000000000007918 */ /* 0x000fc00000000000 */
        /* <DEDUP_REMOVED lines=13> */
.L_x_10:


//--------------------- .nv.global.init           --------------------------
	.section	.nv.global.init,"aw",@progbits
	.align	4
.nv.global.init:
	.type		mrg32k3aM1SubSeq,@object
	.size		mrg32k3aM1SubSeq,(mrg32k3aM2SubSeq - mrg32k3aM1SubSeq)
mrg32k3aM1SubSeq:
        /*0000*/ 	.byte	0x0b, 0xcc, 0xee, 0x04, 0x73, 0x29, 0x8b, 0x6f, 0xf6, 0x53, 0x03, 0xf6, 0x23, 0xf6, 0xea, 0xda
        /* <DEDUP_REMOVED lines=125> */
	.type		mrg32k3aM2SubSeq,@object
	.size		mrg32k3aM2SubSeq,(mrg32k3aM1 - mrg32k3aM2SubSeq)
mrg32k3aM2SubSeq:
        /* <DEDUP_REMOVED lines=126> */
	.type		mrg32k3aM1,@object
	.size		mrg32k3aM1,(mrg32k3aM1Seq - mrg32k3aM1)
mrg32k3aM1:
        /* <DEDUP_REMOVED lines=144> */
	.type		mrg32k3aM1Seq,@object
	.size		mrg32k3aM1Seq,(mrg32k3aM2 - mrg32k3aM1Seq)
mrg32k3aM1Seq:
        /* <DEDUP_REMOVED lines=144> */
	.type		mrg32k3aM2,@object
	.size		mrg32k3aM2,(mrg32k3aM2Seq - mrg32k3aM2)
mrg32k3aM2:
        /* <DEDUP_REMOVED lines=144> */
	.type		mrg32k3aM2Seq,@object
	.size		mrg32k3aM2Seq,(precalc_xorwow_matrix - mrg32k3aM2Seq)
mrg32k3aM2Seq:
        /* <DEDUP_REMOVED lines=144> */
	.type		precalc_xorwow_matrix,@object
	.size		precalc_xorwow_matrix,(precalc_xorwow_offset_matrix - precalc_xorwow_matrix)
precalc_xorwow_matrix:
        /* <DEDUP_REMOVED lines=6400> */
	.type		precalc_xorwow_offset_matrix,@object
	.size		precalc_xorwow_offset_matrix,(.L_1 - precalc_xorwow_offset_matrix)
precalc_xorwow_offset_matrix:
        /* <DEDUP_REMOVED lines=6400> */
.L_1:


//--------------------- .nv.shared.reserved.0     --------------------------
	.section	.nv.shared.reserved.0,"aw",@nobits
	.weak		__nv_reservedSMEM_offset_0_alias
	.size		__nv_reservedSMEM_offset_0_alias, 0, 64
	.other		__nv_reservedSMEM_offset_0_alias,@"STO_CUDA_RESERVED_SHARED STV_DEFAULT"
__nv_reservedSMEM_offset_0_alias:
	.zero		0
	.zero		64


//--------------------- .nv.constant0._Z9PiCalcGPUPfP17curandStateXORWOW --------------------------
	.section	.nv.constant0._Z9PiCalcGPUPfP17curandStateXORWOW,"a",@progbits
	.sectionflags	@""
	.align	4
.nv.constant0._Z9PiCalcGPUPfP17curandStateXORWOW:
	.zero		912


//--------------------- SYMBOLS --------------------------

	.type		.nv.reservedSmem.offset0,@object
	.size		.nv.reservedSmem.offset0,0x4
